//
// Generated by NVIDIA NVVM Compiler
//
// Compiler Build ID: CL-36424714
// Cuda compilation tools, release 13.0, V13.0.88
// Based on NVVM 20.0.0
//

.version 9.0
.target sm_100
.address_size 64

	// .globl	_Z7mat_cpyPdS_ll
.extern .func  (.param .b32 func_retval0) vprintf
(
	.param .b64 vprintf_param_0,
	.param .b64 vprintf_param_1
)
;
.global .align 1 .b8 $str[19] = {97, 99, 99, 32, 37, 108, 102, 32, 111, 110, 32, 112, 111, 115, 32, 37, 100, 10};

.visible .entry _Z7mat_cpyPdS_ll(
	.param .u64 .ptr .align 1 _Z7mat_cpyPdS_ll_param_0,
	.param .u64 .ptr .align 1 _Z7mat_cpyPdS_ll_param_1,
	.param .u64 _Z7mat_cpyPdS_ll_param_2,
	.param .u64 _Z7mat_cpyPdS_ll_param_3
)
{
	.reg .pred 	%p<2>;
	.reg .b32 	%r<9>;
	.reg .b64 	%rd<14>;
	.reg .b64 	%fd<2>;

	ld.param.u64 	%rd2, [_Z7mat_cpyPdS_ll_param_0];
	ld.param.u64 	%rd3, [_Z7mat_cpyPdS_ll_param_1];
	ld.param.u64 	%rd4, [_Z7mat_cpyPdS_ll_param_2];
	ld.param.u64 	%rd5, [_Z7mat_cpyPdS_ll_param_3];
	mov.u32 	%r1, %ntid.x;
	mov.u32 	%r2, %ctaid.x;
	mov.u32 	%r3, %tid.x;
	mad.lo.s32 	%r4, %r1, %r2, %r3;
	cvt.u64.u32 	%rd6, %r4;
	mov.u32 	%r5, %ntid.y;
	mov.u32 	%r6, %ctaid.y;
	mov.u32 	%r7, %tid.y;
	mad.lo.s32 	%r8, %r5, %r6, %r7;
	cvt.u64.u32 	%rd7, %r8;
	mad.lo.s64 	%rd1, %rd4, %rd7, %rd6;
	mul.lo.s64 	%rd8, %rd5, %rd4;
	setp.le.s64 	%p1, %rd8, %rd1;
	@%p1 bra 	$L__BB0_2;
	cvta.to.global.u64 	%rd9, %rd3;
	cvta.to.global.u64 	%rd10, %rd2;
	shl.b64 	%rd11, %rd1, 3;
	add.s64 	%rd12, %rd9, %rd11;
	ld.global.f64 	%fd1, [%rd12];
	add.s64 	%rd13, %rd10, %rd11;
	st.global.f64 	[%rd13], %fd1;
$L__BB0_2:
	ret;

}
	// .globl	_Z16first_abraham_opPdll
.visible .entry _Z16first_abraham_opPdll(
	.param .u64 .ptr .align 1 _Z16first_abraham_opPdll_param_0,
	.param .u64 _Z16first_abraham_opPdll_param_1,
	.param .u64 _Z16first_abraham_opPdll_param_2
)
{
	.local .align 16 .b8 	__local_depot1[16];
	.reg .b64 	%SP;
	.reg .b64 	%SPL;
	.reg .pred 	%p<14>;
	.reg .b32 	%r<15>;
	.reg .b64 	%rd<57>;
	.reg .b64 	%fd<83>;

	mov.u64 	%SPL, __local_depot1;
	cvta.local.u64 	%SP, %SPL;
	ld.param.u64 	%rd28, [_Z16first_abraham_opPdll_param_0];
	ld.param.u64 	%rd27, [_Z16first_abraham_opPdll_param_1];
	cvta.to.global.u64 	%rd1, %rd28;
	mov.u32 	%r2, %ctaid.x;
	mov.u32 	%r3, %ntid.x;
	mov.u32 	%r4, %tid.x;
	mad.lo.s32 	%r5, %r2, %r3, %r4;
	cvt.u64.u32 	%rd2, %r5;
	mov.u32 	%r6, %ctaid.y;
	mov.u32 	%r7, %ntid.y;
	mov.u32 	%r8, %tid.y;
	mad.lo.s32 	%r1, %r6, %r7, %r8;
	add.s32 	%r9, %r1, 1;
	cvt.u64.u32 	%rd3, %r9;
	and.b64  	%rd29, %rd27, -4294967296;
	setp.ne.s64 	%p1, %rd29, 0;
	@%p1 bra 	$L__BB1_2;
	cvt.u32.u64 	%r10, %rd27;
	cvt.u32.u64 	%r11, %rd3;
	rem.u32 	%r12, %r11, %r10;
	cvt.u64.u32 	%rd49, %r12;
	bra.uni 	$L__BB1_3;
$L__BB1_2:
	rem.s64 	%rd49, %rd3, %rd27;
$L__BB1_3:
	setp.ne.s64 	%p2, %rd49, 0;
	setp.eq.s32 	%p3, %r1, 0;
	or.pred  	%p4, %p3, %p2;
	@%p4 bra 	$L__BB1_18;
	setp.lt.s64 	%p5, %rd27, 1;
	mov.f64 	%fd82, 0d0000000000000000;
	@%p5 bra 	$L__BB1_17;
	mul.lo.s64 	%rd7, %rd27, %rd2;
	and.b64  	%rd8, %rd27, 15;
	setp.lt.u64 	%p6, %rd27, 16;
	mov.b64 	%rd53, 0;
	mov.f64 	%fd82, 0d0000000000000000;
	@%p6 bra 	$L__BB1_8;
	and.b64  	%rd53, %rd27, 9223372036854775792;
	shl.b64 	%rd31, %rd7, 3;
	add.s64 	%rd32, %rd31, %rd1;
	add.s64 	%rd50, %rd32, 64;
	mov.f64 	%fd82, 0d0000000000000000;
	mov.u64 	%rd51, %rd53;
$L__BB1_7:
	.pragma "nounroll";
	ld.global.f64 	%fd18, [%rd50+-64];
	add.f64 	%fd19, %fd82, %fd18;
	ld.global.f64 	%fd20, [%rd50+-56];
	add.f64 	%fd21, %fd19, %fd20;
	ld.global.f64 	%fd22, [%rd50+-48];
	add.f64 	%fd23, %fd21, %fd22;
	ld.global.f64 	%fd24, [%rd50+-40];
	add.f64 	%fd25, %fd23, %fd24;
	ld.global.f64 	%fd26, [%rd50+-32];
	add.f64 	%fd27, %fd25, %fd26;
	ld.global.f64 	%fd28, [%rd50+-24];
	add.f64 	%fd29, %fd27, %fd28;
	ld.global.f64 	%fd30, [%rd50+-16];
	add.f64 	%fd31, %fd29, %fd30;
	ld.global.f64 	%fd32, [%rd50+-8];
	add.f64 	%fd33, %fd31, %fd32;
	ld.global.f64 	%fd34, [%rd50];
	add.f64 	%fd35, %fd33, %fd34;
	ld.global.f64 	%fd36, [%rd50+8];
	add.f64 	%fd37, %fd35, %fd36;
	ld.global.f64 	%fd38, [%rd50+16];
	add.f64 	%fd39, %fd37, %fd38;
	ld.global.f64 	%fd40, [%rd50+24];
	add.f64 	%fd41, %fd39, %fd40;
	ld.global.f64 	%fd42, [%rd50+32];
	add.f64 	%fd43, %fd41, %fd42;
	ld.global.f64 	%fd44, [%rd50+40];
	add.f64 	%fd45, %fd43, %fd44;
	ld.global.f64 	%fd46, [%rd50+48];
	add.f64 	%fd47, %fd45, %fd46;
	ld.global.f64 	%fd48, [%rd50+56];
	add.f64 	%fd82, %fd47, %fd48;
	add.s64 	%rd51, %rd51, -16;
	add.s64 	%rd50, %rd50, 128;
	setp.ne.s64 	%p7, %rd51, 0;
	@%p7 bra 	$L__BB1_7;
$L__BB1_8:
	setp.eq.s64 	%p8, %rd8, 0;
	@%p8 bra 	$L__BB1_17;
	and.b64  	%rd16, %rd27, 7;
	setp.lt.u64 	%p9, %rd8, 8;
	@%p9 bra 	$L__BB1_11;
	add.s64 	%rd33, %rd53, %rd7;
	shl.b64 	%rd34, %rd33, 3;
	add.s64 	%rd35, %rd1, %rd34;
	ld.global.f64 	%fd50, [%rd35];
	add.f64 	%fd51, %fd82, %fd50;
	ld.global.f64 	%fd52, [%rd35+8];
	add.f64 	%fd53, %fd51, %fd52;
	ld.global.f64 	%fd54, [%rd35+16];
	add.f64 	%fd55, %fd53, %fd54;
	ld.global.f64 	%fd56, [%rd35+24];
	add.f64 	%fd57, %fd55, %fd56;
	ld.global.f64 	%fd58, [%rd35+32];
	add.f64 	%fd59, %fd57, %fd58;
	ld.global.f64 	%fd60, [%rd35+40];
	add.f64 	%fd61, %fd59, %fd60;
	ld.global.f64 	%fd62, [%rd35+48];
	add.f64 	%fd63, %fd61, %fd62;
	ld.global.f64 	%fd64, [%rd35+56];
	add.f64 	%fd82, %fd63, %fd64;
	add.s64 	%rd53, %rd53, 8;
$L__BB1_11:
	setp.eq.s64 	%p10, %rd16, 0;
	@%p10 bra 	$L__BB1_17;
	and.b64  	%rd55, %rd27, 3;
	setp.lt.u64 	%p11, %rd16, 4;
	@%p11 bra 	$L__BB1_14;
	add.s64 	%rd36, %rd53, %rd7;
	shl.b64 	%rd37, %rd36, 3;
	add.s64 	%rd38, %rd1, %rd37;
	ld.global.f64 	%fd66, [%rd38];
	add.f64 	%fd67, %fd82, %fd66;
	ld.global.f64 	%fd68, [%rd38+8];
	add.f64 	%fd69, %fd67, %fd68;
	ld.global.f64 	%fd70, [%rd38+16];
	add.f64 	%fd71, %fd69, %fd70;
	ld.global.f64 	%fd72, [%rd38+24];
	add.f64 	%fd82, %fd71, %fd72;
	add.s64 	%rd53, %rd53, 4;
$L__BB1_14:
	setp.eq.s64 	%p12, %rd55, 0;
	@%p12 bra 	$L__BB1_17;
	add.s64 	%rd39, %rd53, %rd7;
	shl.b64 	%rd40, %rd39, 3;
	add.s64 	%rd56, %rd1, %rd40;
$L__BB1_16:
	.pragma "nounroll";
	ld.global.f64 	%fd73, [%rd56];
	add.f64 	%fd82, %fd82, %fd73;
	add.s64 	%rd56, %rd56, 8;
	add.s64 	%rd55, %rd55, -1;
	setp.ne.s64 	%p13, %rd55, 0;
	@%p13 bra 	$L__BB1_16;
$L__BB1_17:
	mad.lo.s64 	%rd41, %rd27, %rd2, %rd27;
	mov.b64 	%rd42, %fd82;
	add.u64 	%rd43, %SP, 0;
	add.u64 	%rd44, %SPL, 0;
	st.local.v2.u64 	[%rd44], {%rd42, %rd41};
	mov.u64 	%rd45, $str;
	cvta.global.u64 	%rd46, %rd45;
	{ // callseq 0, 0
	.param .b64 param0;
	st.param.b64 	[param0], %rd46;
	.param .b64 param1;
	st.param.b64 	[param1], %rd43;
	.param .b32 retval0;
	call.uni (retval0), 
	vprintf, 
	(
	param0, 
	param1
	);
	ld.param.b32 	%r13, [retval0];
	} // callseq 0
	shl.b64 	%rd47, %rd41, 3;
	add.s64 	%rd48, %rd1, %rd47;
	st.global.f64 	[%rd48+-8], %fd82;
$L__BB1_18:
	ret;

}
	// .globl	_Z17second_abraham_opPdll
.visible .entry _Z17second_abraham_opPdll(
	.param .u64 .ptr .align 1 _Z17second_abraham_opPdll_param_0,
	.param .u64 _Z17second_abraham_opPdll_param_1,
	.param .u64 _Z17second_abraham_opPdll_param_2
)
{
	.reg .pred 	%p<14>;
	.reg .b32 	%r<13>;
	.reg .b64 	%rd<56>;
	.reg .b64 	%fd<83>;

	ld.param.u64 	%rd29, [_Z17second_abraham_opPdll_param_0];
	ld.param.u64 	%rd27, [_Z17second_abraham_opPdll_param_1];
	ld.param.u64 	%rd28, [_Z17second_abraham_opPdll_param_2];
	cvta.to.global.u64 	%rd1, %rd29;
	mov.u32 	%r1, %ctaid.x;
	mov.u32 	%r2, %ntid.x;
	mov.u32 	%r3, %tid.x;
	mad.lo.s32 	%r4, %r1, %r2, %r3;
	cvt.u64.u32 	%rd2, %r4;
	add.s64 	%rd3, %rd2, 1;
	or.b64  	%rd30, %rd3, %rd27;
	and.b64  	%rd31, %rd30, -4294967296;
	setp.ne.s64 	%p1, %rd31, 0;
	@%p1 bra 	$L__BB2_2;
	cvt.u32.u64 	%r5, %rd27;
	cvt.u32.u64 	%r6, %rd3;
	rem.u32 	%r7, %r6, %r5;
	cvt.u64.u32 	%rd48, %r7;
	bra.uni 	$L__BB2_3;
$L__BB2_2:
	rem.s64 	%rd48, %rd3, %rd27;
$L__BB2_3:
	cvt.u32.u64 	%r8, %rd2;
	setp.ne.s64 	%p2, %rd48, 0;
	setp.eq.s32 	%p3, %r8, 0;
	or.pred  	%p4, %p3, %p2;
	@%p4 bra 	$L__BB2_18;
	setp.lt.s64 	%p5, %rd28, 1;
	mov.f64 	%fd82, 0d0000000000000000;
	@%p5 bra 	$L__BB2_17;
	mul.lo.s64 	%rd7, %rd28, %rd2;
	and.b64  	%rd8, %rd28, 15;
	setp.lt.u64 	%p6, %rd28, 16;
	mov.b64 	%rd52, 0;
	mov.f64 	%fd82, 0d0000000000000000;
	@%p6 bra 	$L__BB2_8;
	and.b64  	%rd52, %rd28, 9223372036854775792;
	shl.b64 	%rd33, %rd7, 3;
	add.s64 	%rd34, %rd33, %rd1;
	add.s64 	%rd49, %rd34, 64;
	mov.f64 	%fd82, 0d0000000000000000;
	mov.u64 	%rd50, %rd52;
$L__BB2_7:
	.pragma "nounroll";
	ld.global.f64 	%fd18, [%rd49+-64];
	add.f64 	%fd19, %fd82, %fd18;
	ld.global.f64 	%fd20, [%rd49+-56];
	add.f64 	%fd21, %fd19, %fd20;
	ld.global.f64 	%fd22, [%rd49+-48];
	add.f64 	%fd23, %fd21, %fd22;
	ld.global.f64 	%fd24, [%rd49+-40];
	add.f64 	%fd25, %fd23, %fd24;
	ld.global.f64 	%fd26, [%rd49+-32];
	add.f64 	%fd27, %fd25, %fd26;
	ld.global.f64 	%fd28, [%rd49+-24];
	add.f64 	%fd29, %fd27, %fd28;
	ld.global.f64 	%fd30, [%rd49+-16];
	add.f64 	%fd31, %fd29, %fd30;
	ld.global.f64 	%fd32, [%rd49+-8];
	add.f64 	%fd33, %fd31, %fd32;
	ld.global.f64 	%fd34, [%rd49];
	add.f64 	%fd35, %fd33, %fd34;
	ld.global.f64 	%fd36, [%rd49+8];
	add.f64 	%fd37, %fd35, %fd36;
	ld.global.f64 	%fd38, [%rd49+16];
	add.f64 	%fd39, %fd37, %fd38;
	ld.global.f64 	%fd40, [%rd49+24];
	add.f64 	%fd41, %fd39, %fd40;
	ld.global.f64 	%fd42, [%rd49+32];
	add.f64 	%fd43, %fd41, %fd42;
	ld.global.f64 	%fd44, [%rd49+40];
	add.f64 	%fd45, %fd43, %fd44;
	ld.global.f64 	%fd46, [%rd49+48];
	add.f64 	%fd47, %fd45, %fd46;
	ld.global.f64 	%fd48, [%rd49+56];
	add.f64 	%fd82, %fd47, %fd48;
	add.s64 	%rd50, %rd50, -16;
	add.s64 	%rd49, %rd49, 128;
	setp.ne.s64 	%p7, %rd50, 0;
	@%p7 bra 	$L__BB2_7;
$L__BB2_8:
	setp.eq.s64 	%p8, %rd8, 0;
	@%p8 bra 	$L__BB2_17;
	and.b64  	%rd16, %rd28, 7;
	setp.lt.u64 	%p9, %rd8, 8;
	@%p9 bra 	$L__BB2_11;
	add.s64 	%rd35, %rd52, %rd7;
	shl.b64 	%rd36, %rd35, 3;
	add.s64 	%rd37, %rd1, %rd36;
	ld.global.f64 	%fd50, [%rd37];
	add.f64 	%fd51, %fd82, %fd50;
	ld.global.f64 	%fd52, [%rd37+8];
	add.f64 	%fd53, %fd51, %fd52;
	ld.global.f64 	%fd54, [%rd37+16];
	add.f64 	%fd55, %fd53, %fd54;
	ld.global.f64 	%fd56, [%rd37+24];
	add.f64 	%fd57, %fd55, %fd56;
	ld.global.f64 	%fd58, [%rd37+32];
	add.f64 	%fd59, %fd57, %fd58;
	ld.global.f64 	%fd60, [%rd37+40];
	add.f64 	%fd61, %fd59, %fd60;
	ld.global.f64 	%fd62, [%rd37+48];
	add.f64 	%fd63, %fd61, %fd62;
	ld.global.f64 	%fd64, [%rd37+56];
	add.f64 	%fd82, %fd63, %fd64;
	add.s64 	%rd52, %rd52, 8;
$L__BB2_11:
	setp.eq.s64 	%p10, %rd16, 0;
	@%p10 bra 	$L__BB2_17;
	and.b64  	%rd54, %rd28, 3;
	setp.lt.u64 	%p11, %rd16, 4;
	@%p11 bra 	$L__BB2_14;
	add.s64 	%rd38, %rd52, %rd7;
	shl.b64 	%rd39, %rd38, 3;
	add.s64 	%rd40, %rd1, %rd39;
	ld.global.f64 	%fd66, [%rd40];
	add.f64 	%fd67, %fd82, %fd66;
	ld.global.f64 	%fd68, [%rd40+8];
	add.f64 	%fd69, %fd67, %fd68;
	ld.global.f64 	%fd70, [%rd40+16];
	add.f64 	%fd71, %fd69, %fd70;
	ld.global.f64 	%fd72, [%rd40+24];
	add.f64 	%fd82, %fd71, %fd72;
	add.s64 	%rd52, %rd52, 4;
$L__BB2_14:
	setp.eq.s64 	%p12, %rd54, 0;
	@%p12 bra 	$L__BB2_17;
	add.s64 	%rd41, %rd52, %rd7;
	shl.b64 	%rd42, %rd41, 3;
	add.s64 	%rd55, %rd1, %rd42;
$L__BB2_16:
	.pragma "nounroll";
	ld.global.f64 	%fd73, [%rd55];
	add.f64 	%fd82, %fd82, %fd73;
	add.s64 	%rd55, %rd55, 8;
	add.s64 	%rd54, %rd54, -1;
	setp.ne.s64 	%p13, %rd54, 0;
	@%p13 bra 	$L__BB2_16;
$L__BB2_17:
	add.s64 	%rd43, %rd28, -1;
	mov.u32 	%r9, %tid.y;
	mov.u32 	%r10, %ntid.y;
	mov.u32 	%r11, %ctaid.y;
	mad.lo.s32 	%r12, %r11, %r10, %r9;
	cvt.u64.u32 	%rd44, %r12;
	mad.lo.s64 	%rd45, %rd43, %rd28, %rd44;
	shl.b64 	%rd46, %rd45, 3;
	add.s64 	%rd47, %rd1, %rd46;
	st.global.f64 	[%rd47], %fd82;
$L__BB2_18:
	ret;

}
	// .globl	_Z8mat_multPdS_S_l
.visible .entry _Z8mat_multPdS_S_l(
	.param .u64 .ptr .align 1 _Z8mat_multPdS_S_l_param_0,
	.param .u64 .ptr .align 1 _Z8mat_multPdS_S_l_param_1,
	.param .u64 .ptr .align 1 _Z8mat_multPdS_S_l_param_2,
	.param .u64 _Z8mat_multPdS_S_l_param_3
)
{
	.reg .pred 	%p<11>;
	.reg .b32 	%r<9>;
	.reg .b64 	%rd<76>;
	.reg .b64 	%fd<68>;

	ld.param.u64 	%rd25, [_Z8mat_multPdS_S_l_param_1];
	ld.param.u64 	%rd26, [_Z8mat_multPdS_S_l_param_2];
	ld.param.u64 	%rd24, [_Z8mat_multPdS_S_l_param_3];
	cvta.to.global.u64 	%rd1, %rd26;
	cvta.to.global.u64 	%rd2, %rd25;
	mov.u32 	%r1, %ctaid.y;
	mov.u32 	%r2, %ntid.y;
	mov.u32 	%r3, %tid.y;
	mad.lo.s32 	%r4, %r1, %r2, %r3;
	cvt.u64.u32 	%rd3, %r4;
	mov.u32 	%r5, %ctaid.x;
	mov.u32 	%r6, %ntid.x;
	mov.u32 	%r7, %tid.x;
	mad.lo.s32 	%r8, %r5, %r6, %r7;
	cvt.u64.u32 	%rd4, %r8;
	max.s64 	%rd27, %rd3, %rd4;
	setp.gt.s64 	%p1, %rd27, %rd24;
	@%p1 bra 	$L__BB3_14;
	mul.lo.s64 	%rd5, %rd24, %rd3;
	setp.eq.s64 	%p2, %rd24, 0;
	mov.f64 	%fd67, 0d0000000000000000;
	@%p2 bra 	$L__BB3_13;
	and.b64  	%rd6, %rd24, 7;
	setp.lt.u64 	%p3, %rd24, 8;
	mov.f64 	%fd67, 0d0000000000000000;
	mov.b64 	%rd74, 0;
	@%p3 bra 	$L__BB3_5;
	and.b64  	%rd74, %rd24, 9223372036854775800;
	shl.b64 	%rd29, %rd4, 3;
	add.s64 	%rd71, %rd1, %rd29;
	shl.b64 	%rd9, %rd24, 6;
	shl.b64 	%rd30, %rd5, 3;
	add.s64 	%rd31, %rd30, %rd2;
	add.s64 	%rd70, %rd31, 32;
	mov.f64 	%fd67, 0d0000000000000000;
	mov.u64 	%rd72, %rd74;
$L__BB3_4:
	.pragma "nounroll";
	ld.global.f64 	%fd17, [%rd70+-32];
	ld.global.f64 	%fd18, [%rd71];
	fma.rn.f64 	%fd19, %fd17, %fd18, %fd67;
	ld.global.f64 	%fd20, [%rd70+-24];
	shl.b64 	%rd32, %rd24, 3;
	add.s64 	%rd33, %rd71, %rd32;
	ld.global.f64 	%fd21, [%rd33];
	fma.rn.f64 	%fd22, %fd20, %fd21, %fd19;
	ld.global.f64 	%fd23, [%rd70+-16];
	add.s64 	%rd34, %rd33, %rd32;
	ld.global.f64 	%fd24, [%rd34];
	fma.rn.f64 	%fd25, %fd23, %fd24, %fd22;
	ld.global.f64 	%fd26, [%rd70+-8];
	add.s64 	%rd35, %rd34, %rd32;
	ld.global.f64 	%fd27, [%rd35];
	fma.rn.f64 	%fd28, %fd26, %fd27, %fd25;
	ld.global.f64 	%fd29, [%rd70];
	add.s64 	%rd36, %rd35, %rd32;
	ld.global.f64 	%fd30, [%rd36];
	fma.rn.f64 	%fd31, %fd29, %fd30, %fd28;
	ld.global.f64 	%fd32, [%rd70+8];
	add.s64 	%rd37, %rd36, %rd32;
	ld.global.f64 	%fd33, [%rd37];
	fma.rn.f64 	%fd34, %fd32, %fd33, %fd31;
	ld.global.f64 	%fd35, [%rd70+16];
	add.s64 	%rd38, %rd37, %rd32;
	ld.global.f64 	%fd36, [%rd38];
	fma.rn.f64 	%fd37, %fd35, %fd36, %fd34;
	ld.global.f64 	%fd38, [%rd70+24];
	add.s64 	%rd39, %rd38, %rd32;
	ld.global.f64 	%fd39, [%rd39];
	fma.rn.f64 	%fd67, %fd38, %fd39, %fd37;
	add.s64 	%rd72, %rd72, -8;
	add.s64 	%rd71, %rd71, %rd9;
	add.s64 	%rd70, %rd70, 64;
	setp.ne.s64 	%p4, %rd72, 0;
	@%p4 bra 	$L__BB3_4;
$L__BB3_5:
	setp.eq.s64 	%p5, %rd6, 0;
	@%p5 bra 	$L__BB3_13;
	and.b64  	%rd18, %rd24, 3;
	setp.lt.u64 	%p6, %rd6, 4;
	@%p6 bra 	$L__BB3_8;
	add.s64 	%rd40, %rd74, %rd5;
	shl.b64 	%rd41, %rd40, 3;
	add.s64 	%rd42, %rd2, %rd41;
	ld.global.f64 	%fd41, [%rd42];
	mad.lo.s64 	%rd43, %rd74, %rd24, %rd4;
	shl.b64 	%rd44, %rd43, 3;
	add.s64 	%rd45, %rd1, %rd44;
	ld.global.f64 	%fd42, [%rd45];
	fma.rn.f64 	%fd43, %fd41, %fd42, %fd67;
	ld.global.f64 	%fd44, [%rd42+8];
	shl.b64 	%rd46, %rd24, 3;
	add.s64 	%rd47, %rd45, %rd46;
	ld.global.f64 	%fd45, [%rd47];
	fma.rn.f64 	%fd46, %fd44, %fd45, %fd43;
	ld.global.f64 	%fd47, [%rd42+16];
	add.s64 	%rd48, %rd47, %rd46;
	ld.global.f64 	%fd48, [%rd48];
	fma.rn.f64 	%fd49, %fd47, %fd48, %fd46;
	ld.global.f64 	%fd50, [%rd42+24];
	add.s64 	%rd49, %rd48, %rd46;
	ld.global.f64 	%fd51, [%rd49];
	fma.rn.f64 	%fd67, %fd50, %fd51, %fd49;
	add.s64 	%rd74, %rd74, 4;
$L__BB3_8:
	setp.eq.s64 	%p7, %rd18, 0;
	@%p7 bra 	$L__BB3_13;
	setp.eq.s64 	%p8, %rd18, 1;
	@%p8 bra 	$L__BB3_11;
	add.s64 	%rd50, %rd74, %rd5;
	shl.b64 	%rd51, %rd50, 3;
	add.s64 	%rd52, %rd2, %rd51;
	ld.global.f64 	%fd53, [%rd52];
	mad.lo.s64 	%rd53, %rd74, %rd24, %rd4;
	shl.b64 	%rd54, %rd53, 3;
	add.s64 	%rd55, %rd1, %rd54;
	ld.global.f64 	%fd54, [%rd55];
	fma.rn.f64 	%fd55, %fd53, %fd54, %fd67;
	ld.global.f64 	%fd56, [%rd52+8];
	shl.b64 	%rd56, %rd24, 3;
	add.s64 	%rd57, %rd55, %rd56;
	ld.global.f64 	%fd57, [%rd57];
	fma.rn.f64 	%fd67, %fd56, %fd57, %fd55;
	add.s64 	%rd74, %rd74, 2;
$L__BB3_11:
	and.b64  	%rd58, %rd24, 1;
	setp.eq.b64 	%p9, %rd58, 1;
	not.pred 	%p10, %p9;
	@%p10 bra 	$L__BB3_13;
	add.s64 	%rd59, %rd74, %rd5;
	shl.b64 	%rd60, %rd59, 3;
	add.s64 	%rd61, %rd2, %rd60;
	ld.global.f64 	%fd58, [%rd61];
	mad.lo.s64 	%rd62, %rd74, %rd24, %rd4;
	shl.b64 	%rd63, %rd62, 3;
	add.s64 	%rd64, %rd1, %rd63;
	ld.global.f64 	%fd59, [%rd64];
	fma.rn.f64 	%fd67, %fd58, %fd59, %fd67;
$L__BB3_13:
	ld.param.u64 	%rd69, [_Z8mat_multPdS_S_l_param_0];
	cvta.to.global.u64 	%rd65, %rd69;
	add.s64 	%rd66, %rd5, %rd4;
	shl.b64 	%rd67, %rd66, 3;
	add.s64 	%rd68, %rd65, %rd67;
	st.global.f64 	[%rd68], %fd67;
$L__BB3_14:
	ret;

}


// ===== COMPILED SASS (sm_100) =====

	.target	sm_100

	.elftype	@"ET_EXEC"


//--------------------- .note.nv.tkinfo           --------------------------
	.section	.note.nv.tkinfo,"",@"SHT_NOTE"
	.sectionflags	@"SHF_NOTE_NV_TKINFO"
	.tkinfo
        /*0018*/ 	.word	0x00000002
        /*0030*/ 	.string	""
        /*0030*/ 	.string	"ptxas"
        /*0030*/ 	.string	"Cuda compilation tools, release 13.0, V13.0.88"
        /*0030*/ 	.string	"Build cuda_13.0.r13.0/compiler.36424714_0"
        /*0030*/ 	.string	"-arch sm_100 -m 64 "



//--------------------- .note.nv.cuinfo           --------------------------
	.section	.note.nv.cuinfo,"",@"SHT_NOTE"
	.sectionflags	@"SHF_NOTE_NV_CUINFO"
        /*0018*/ 	.short	0x0002
        /*001a*/ 	.short	0x0064
        /*001c*/ 	.short	0x0082
	.zero		2


//--------------------- .nv.info                  --------------------------
	.section	.nv.info,"",@"SHT_CUDA_INFO"
	.align	4


	//----- nvinfo : EIATTR_REGCOUNT
	.align		4
        /*0000*/ 	.byte	0x04, 0x2f
        /*0002*/ 	.short	(.L_2 - .L_1)
	.align		4
.L_1:
        /*0004*/ 	.word	index@(_Z7mat_cpyPdS_ll)
        /*0008*/ 	.word	0x00000008


	//----- nvinfo : EIATTR_FRAME_SIZE
	.align		4
.L_2:
        /*000c*/ 	.byte	0x04, 0x11
        /*000e*/ 	.short	(.L_4 - .L_3)
	.align		4
.L_3:
        /*0010*/ 	.word	index@(_Z7mat_cpyPdS_ll)
        /*0014*/ 	.word	0x00000000


	//----- nvinfo : EIATTR_REGCOUNT
	.align		4
.L_4:
        /*0018*/ 	.byte	0x04, 0x2f
        /*001a*/ 	.short	(.L_6 - .L_5)
	.align		4
.L_5:
        /*001c*/ 	.word	index@(_Z16first_abraham_opPdll)
        /*0020*/ 	.word	0x00000020


	//----- nvinfo : EIATTR_FRAME_SIZE
	.align		4
.L_6:
        /*0024*/ 	.byte	0x04, 0x11
        /*0026*/ 	.short	(.L_8 - .L_7)
	.align		4
.L_7:
        /*0028*/ 	.word	index@($__internal_1_$__cuda_sm20_rem_s64)
        /*002c*/ 	.word	0x00000010


	//----- nvinfo : EIATTR_FRAME_SIZE
	.align		4
.L_8:
        /*0030*/ 	.byte	0x04, 0x11
        /*0032*/ 	.short	(.L_10 - .L_9)
	.align		4
.L_9:
        /*0034*/ 	.word	index@(_Z16first_abraham_opPdll)
        /*0038*/ 	.word	0x00000010


	//----- nvinfo : EIATTR_REGCOUNT
	.align		4
.L_10:
        /*003c*/ 	.byte	0x04, 0x2f
        /*003e*/ 	.short	(.L_12 - .L_11)
	.align		4
.L_11:
        /*0040*/ 	.word	index@(_Z17second_abraham_opPdll)
        /*0044*/ 	.word	0x00000020


	//----- nvinfo : EIATTR_FRAME_SIZE
	.align		4
.L_12:
        /*0048*/ 	.byte	0x04, 0x11
        /*004a*/ 	.short	(.L_14 - .L_13)
	.align		4
.L_13:
        /*004c*/ 	.word	index@($__internal_0_$__cuda_sm20_rem_s64)
        /*0050*/ 	.word	0x00000000


	//----- nvinfo : EIATTR_FRAME_SIZE
	.align		4
.L_14:
        /*0054*/ 	.byte	0x04, 0x11
        /*0056*/ 	.short	(.L_16 - .L_15)
	.align		4
.L_15:
        /*0058*/ 	.word	index@(_Z17second_abraham_opPdll)
        /*005c*/ 	.word	0x00000000


	//----- nvinfo : EIATTR_REGCOUNT
	.align		4
.L_16:
        /*0060*/ 	.byte	0x04, 0x2f
        /*0062*/ 	.short	(.L_18 - .L_17)
	.align		4
.L_17:
        /*0064*/ 	.word	index@(_Z8mat_multPdS_S_l)
        /*0068*/ 	.word	0x00000020


	//----- nvinfo : EIATTR_FRAME_SIZE
	.align		4
.L_18:
        /*006c*/ 	.byte	0x04, 0x11
        /*006e*/ 	.short	(.L_20 - .L_19)
	.align		4
.L_19:
        /*0070*/ 	.word	index@(_Z8mat_multPdS_S_l)
        /*0074*/ 	.word	0x00000000


	//----- nvinfo : EIATTR_MIN_STACK_SIZE
	.align		4
.L_20:
        /*0078*/ 	.byte	0x04, 0x12
        /*007a*/ 	.short	(.L_22 - .L_21)
	.align		4
.L_21:
        /*007c*/ 	.word	index@(_Z8mat_multPdS_S_l)
        /*0080*/ 	.word	0x00000000


	//----- nvinfo : EIATTR_MIN_STACK_SIZE
	.align		4
.L_22:
        /*0084*/ 	.byte	0x04, 0x12
        /*0086*/ 	.short	(.L_24 - .L_23)
	.align		4
.L_23:
        /*0088*/ 	.word	index@(_Z17second_abraham_opPdll)
        /*008c*/ 	.word	0x00000000


	//----- nvinfo : EIATTR_MIN_STACK_SIZE
	.align		4
.L_24:
        /*0090*/ 	.byte	0x04, 0x12
        /*0092*/ 	.short	(.L_26 - .L_25)
	.align		4
.L_25:
        /*0094*/ 	.word	index@(_Z16first_abraham_opPdll)
        /*0098*/ 	.word	0x00000010


	//----- nvinfo : EIATTR_MIN_STACK_SIZE
	.align		4
.L_26:
        /*009c*/ 	.byte	0x04, 0x12
        /*009e*/ 	.short	(.L_28 - .L_27)
	.align		4
.L_27:
        /*00a0*/ 	.word	index@(_Z7mat_cpyPdS_ll)
        /*00a4*/ 	.word	0x00000000
.L_28:


//--------------------- .nv.compat                --------------------------
	.section	.nv.compat,"",@"SHT_CUDA_COMPAT_INFO"
	.align	4
        /*0000*/ 	.byte	0x02, 0x09, 0x00, 0x00, 0x02, 0x02, 0x01, 0x00, 0x02, 0x05, 0x05, 0x00, 0x03, 0x07, 0x01, 0x01
        /*0010*/ 	.byte	0x02, 0x03, 0x00, 0x00, 0x02, 0x06, 0x01, 0x00, 0x04, 0x0b, 0x08, 0x00, 0x01, 0x00, 0x00, 0x00
        /*0020*/ 	.byte	0x00, 0x00, 0x00, 0x00


//--------------------- .nv.info._Z8mat_multPdS_S_l --------------------------
	.section	.nv.info._Z8mat_multPdS_S_l,"",@"SHT_CUDA_INFO"
	.sectionflags	@""
	.align	4


	//----- nvinfo : EIATTR_CUDA_API_VERSION
	.align		4
        /*0000*/ 	.byte	0x04, 0x37
        /*0002*/ 	.short	(.L_30 - .L_29)
.L_29:
        /*0004*/ 	.word	0x00000082


	//----- nvinfo : EIATTR_KPARAM_INFO
	.align		4
.L_30:
        /*0008*/ 	.byte	0x04, 0x17
        /*000a*/ 	.short	(.L_32 - .L_31)
.L_31:
        /*000c*/ 	.word	0x00000000
        /*0010*/ 	.short	0x0003
        /*0012*/ 	.short	0x0018
        /*0014*/ 	.byte	0x00, 0xf0, 0x21, 0x00


	//----- nvinfo : EIATTR_KPARAM_INFO
	.align		4
.L_32:
        /*0018*/ 	.byte	0x04, 0x17
        /*001a*/ 	.short	(.L_34 - .L_33)
.L_33:
        /*001c*/ 	.word	0x00000000
        /*0020*/ 	.short	0x0002
        /*0022*/ 	.short	0x0010
        /*0024*/ 	.byte	0x00, 0xf5, 0x21, 0x00


	//----- nvinfo : EIATTR_KPARAM_INFO
	.align		4
.L_34:
        /*0028*/ 	.byte	0x04, 0x17
        /*002a*/ 	.short	(.L_36 - .L_35)
.L_35:
        /*002c*/ 	.word	0x00000000
        /*0030*/ 	.short	0x0001
        /*0032*/ 	.short	0x0008
        /*0034*/ 	.byte	0x00, 0xf5, 0x21, 0x00


	//----- nvinfo : EIATTR_KPARAM_INFO
	.align		4
.L_36:
        /*0038*/ 	.byte	0x04, 0x17
        /*003a*/ 	.short	(.L_38 - .L_37)
.L_37:
        /*003c*/ 	.word	0x00000000
        /*0040*/ 	.short	0x0000
        /*0042*/ 	.short	0x0000
        /*0044*/ 	.byte	0x00, 0xf5, 0x21, 0x00


	//----- nvinfo : EIATTR_SPARSE_MMA_MASK
	.align		4
.L_38:
        /*0048*/ 	.byte	0x03, 0x50
        /*004a*/ 	.short	0x0000


	//----- nvinfo : EIATTR_MAXREG_COUNT
	.align		4
        /*004c*/ 	.byte	0x03, 0x1b
        /*004e*/ 	.short	0x00ff


	//----- nvinfo : EIATTR_MERCURY_ISA_VERSION
	.align		4
        /*0050*/ 	.byte	0x03, 0x5f
        /*0052*/ 	.short	0x0101


	//----- nvinfo : EIATTR_VRC_CTA_INIT_COUNT
	.align		4
        /*0054*/ 	.byte	0x02, 0x4a
	.zero		1
	.zero		1


	//----- nvinfo : EIATTR_EXIT_INSTR_OFFSETS
	.align		4
        /*0058*/ 	.byte	0x04, 0x1c
        /*005a*/ 	.short	(.L_40 - .L_39)


	//   ....[0]....
.L_39:
        /*005c*/ 	.word	0x000000f0


	//   ....[1]....
        /*0060*/ 	.word	0x00000c50


	//----- nvinfo : EIATTR_CBANK_PARAM_SIZE
	.align		4
.L_40:
        /*0064*/ 	.byte	0x03, 0x19
        /*0066*/ 	.short	0x0020


	//----- nvinfo : EIATTR_PARAM_CBANK
	.align		4
        /*0068*/ 	.byte	0x04, 0x0a
        /*006a*/ 	.short	(.L_42 - .L_41)
	.align		4
.L_41:
        /*006c*/ 	.word	index@(.nv.constant0._Z8mat_multPdS_S_l)
        /*0070*/ 	.short	0x0380
        /*0072*/ 	.short	0x0020


	//----- nvinfo : EIATTR_SW_WAR
	.align		4
.L_42:
        /*0074*/ 	.byte	0x04, 0x36
        /*0076*/ 	.short	(.L_44 - .L_43)
.L_43:
        /*0078*/ 	.word	0x00000008
.L_44:


//--------------------- .nv.info._Z17second_abraham_opPdll --------------------------
	.section	.nv.info._Z17second_abraham_opPdll,"",@"SHT_CUDA_INFO"
	.sectionflags	@""
	.align	4


	//----- nvinfo : EIATTR_CUDA_API_VERSION
	.align		4
        /*0000*/ 	.byte	0x04, 0x37
        /*0002*/ 	.short	(.L_46 - .L_45)
.L_45:
        /*0004*/ 	.word	0x00000082


	//----- nvinfo : EIATTR_KPARAM_INFO
	.align		4
.L_46:
        /*0008*/ 	.byte	0x04, 0x17
        /*000a*/ 	.short	(.L_48 - .L_47)
.L_47:
        /*000c*/ 	.word	0x00000000
        /*0010*/ 	.short	0x0002
        /*0012*/ 	.short	0x0010
        /*0014*/ 	.byte	0x00, 0xf0, 0x21, 0x00


	//----- nvinfo : EIATTR_KPARAM_INFO
	.align		4
.L_48:
        /*0018*/ 	.byte	0x04, 0x17
        /*001a*/ 	.short	(.L_50 - .L_49)
.L_49:
        /*001c*/ 	.word	0x00000000
        /*0020*/ 	.short	0x0001
        /*0022*/ 	.short	0x0008
        /*0024*/ 	.byte	0x00, 0xf0, 0x21, 0x00


	//----- nvinfo : EIATTR_KPARAM_INFO
	.align		4
.L_50:
        /*0028*/ 	.byte	0x04, 0x17
        /*002a*/ 	.short	(.L_52 - .L_51)
.L_51:
        /*002c*/ 	.word	0x00000000
        /*0030*/ 	.short	0x0000
        /*0032*/ 	.short	0x0000
        /*0034*/ 	.byte	0x00, 0xf5, 0x21, 0x00


	//----- nvinfo : EIATTR_SPARSE_MMA_MASK
	.align		4
.L_52:
        /*0038*/ 	.byte	0x03, 0x50
        /*003a*/ 	.short	0x0000


	//----- nvinfo : EIATTR_MAXREG_COUNT
	.align		4
        /*003c*/ 	.byte	0x03, 0x1b
        /*003e*/ 	.short	0x00ff


	//----- nvinfo : EIATTR_MERCURY_ISA_VERSION
	.align		4
        /*0040*/ 	.byte	0x03, 0x5f
        /*0042*/ 	.short	0x0101


	//----- nvinfo : EIATTR_VRC_CTA_INIT_COUNT
	.align		4
        /*0044*/ 	.byte	0x02, 0x4a
	.zero		1
	.zero		1


	//----- nvinfo : EIATTR_EXIT_INSTR_OFFSETS
	.align		4
        /*0048*/ 	.byte	0x04, 0x1c
        /*004a*/ 	.short	(.L_54 - .L_53)


	//   ....[0]....
.L_53:
        /*004c*/ 	.word	0x00000270


	//   ....[1]....
        /*0050*/ 	.word	0x00000bd0


	//----- nvinfo : EIATTR_CRS_STACK_SIZE
	.align		4
.L_54:
        /*0054*/ 	.byte	0x04, 0x1e
        /*0056*/ 	.short	(.L_56 - .L_55)
.L_55:
        /*0058*/ 	.word	0x00000000


	//----- nvinfo : EIATTR_CBANK_PARAM_SIZE
	.align		4
.L_56:
        /*005c*/ 	.byte	0x03, 0x19
        /*005e*/ 	.short	0x0018


	//----- nvinfo : EIATTR_PARAM_CBANK
	.align		4
        /*0060*/ 	.byte	0x04, 0x0a
        /*0062*/ 	.short	(.L_58 - .L_57)
	.align		4
.L_57:
        /*0064*/ 	.word	index@(.nv.constant0._Z17second_abraham_opPdll)
        /*0068*/ 	.short	0x0380
        /*006a*/ 	.short	0x0018


	//----- nvinfo : EIATTR_SW_WAR
	.align		4
.L_58:
        /*006c*/ 	.byte	0x04, 0x36
        /*006e*/ 	.short	(.L_60 - .L_59)
.L_59:
        /*0070*/ 	.word	0x00000008
.L_60:


//--------------------- .nv.info._Z16first_abraham_opPdll --------------------------
	.section	.nv.info._Z16first_abraham_opPdll,"",@"SHT_CUDA_INFO"
	.sectionflags	@""
	.align	4


	//----- nvinfo : EIATTR_CUDA_API_VERSION
	.align		4
        /*0000*/ 	.byte	0x04, 0x37
        /*0002*/ 	.short	(.L_62 - .L_61)
.L_61:
        /*0004*/ 	.word	0x00000082


	//----- nvinfo : EIATTR_KPARAM_INFO
	.align		4
.L_62:
        /*0008*/ 	.byte	0x04, 0x17
        /*000a*/ 	.short	(.L_64 - .L_63)
.L_63:
        /*000c*/ 	.word	0x00000000
        /*0010*/ 	.short	0x0002
        /*0012*/ 	.short	0x0010
        /*0014*/ 	.byte	0x00, 0xf0, 0x21, 0x00


	//----- nvinfo : EIATTR_KPARAM_INFO
	.align		4
.L_64:
        /*0018*/ 	.byte	0x04, 0x17
        /*001a*/ 	.short	(.L_66 - .L_65)
.L_65:
        /*001c*/ 	.word	0x00000000
        /*0020*/ 	.short	0x0001
        /*0022*/ 	.short	0x0008
        /*0024*/ 	.byte	0x00, 0xf0, 0x21, 0x00


	//----- nvinfo : EIATTR_KPARAM_INFO
	.align		4
.L_66:
        /*0028*/ 	.byte	0x04, 0x17
        /*002a*/ 	.short	(.L_68 - .L_67)
.L_67:
        /*002c*/ 	.word	0x00000000
        /*0030*/ 	.short	0x0000
        /*0032*/ 	.short	0x0000
        /*0034*/ 	.byte	0x00, 0xf5, 0x21, 0x00


	//----- nvinfo : EIATTR_SPARSE_MMA_MASK
	.align		4
.L_68:
        /*0038*/ 	.byte	0x03, 0x50
        /*003a*/ 	.short	0x0000


	//----- nvinfo : EIATTR_MAXREG_COUNT
	.align		4
        /*003c*/ 	.byte	0x03, 0x1b
        /*003e*/ 	.short	0x00ff


	//----- nvinfo : EIATTR_EXTERNS
	.align		4
        /*0040*/ 	.byte	0x04, 0x0f
        /*0042*/ 	.short	(.L_70 - .L_69)


	//   ....[0]....
	.align		4
.L_69:
        /*0044*/ 	.word	index@(vprintf)


	//----- nvinfo : EIATTR_MERCURY_ISA_VERSION
	.align		4
.L_70:
        /*0048*/ 	.byte	0x03, 0x5f
        /*004a*/ 	.short	0x0101


	//----- nvinfo : EIATTR_VRC_CTA_INIT_COUNT
	.align		4
        /*004c*/ 	.byte	0x02, 0x4a
	.zero		1
	.zero		1


	//----- nvinfo : EIATTR_SYSCALL_OFFSETS
	.align		4
        /*0050*/ 	.byte	0x04, 0x46
        /*0052*/ 	.short	(.L_72 - .L_71)


	//   ....[0]....
.L_71:
        /*0054*/ 	.word	0x00000c10


	//----- nvinfo : EIATTR_EXIT_INSTR_OFFSETS
	.align		4
.L_72:
        /*0058*/ 	.byte	0x04, 0x1c
        /*005a*/ 	.short	(.L_74 - .L_73)


	//   ....[0]....
.L_73:
        /*005c*/ 	.word	0x000002c0


	//   ....[1]....
        /*0060*/ 	.word	0x00000c60


	//----- nvinfo : EIATTR_CRS_STACK_SIZE
	.align		4
.L_74:
        /*0064*/ 	.byte	0x04, 0x1e
        /*0066*/ 	.short	(.L_76 - .L_75)
.L_75:
        /*0068*/ 	.word	0x00000000


	//----- nvinfo : EIATTR_CBANK_PARAM_SIZE
	.align		4
.L_76:
        /*006c*/ 	.byte	0x03, 0x19
        /*006e*/ 	.short	0x0018


	//----- nvinfo : EIATTR_PARAM_CBANK
	.align		4
        /*0070*/ 	.byte	0x04, 0x0a
        /*0072*/ 	.short	(.L_78 - .L_77)
	.align		4
.L_77:
        /*0074*/ 	.word	index@(.nv.constant0._Z16first_abraham_opPdll)
        /*0078*/ 	.short	0x0380
        /*007a*/ 	.short	0x0018


	//----- nvinfo : EIATTR_SW_WAR
	.align		4
.L_78:
        /*007c*/ 	.byte	0x04, 0x36
        /*007e*/ 	.short	(.L_80 - .L_79)
.L_79:
        /*0080*/ 	.word	0x00000008
.L_80:


//--------------------- .nv.info._Z7mat_cpyPdS_ll --------------------------
	.section	.nv.info._Z7mat_cpyPdS_ll,"",@"SHT_CUDA_INFO"
	.sectionflags	@""
	.align	4


	//----- nvinfo : EIATTR_CUDA_API_VERSION
	.align		4
        /*0000*/ 	.byte	0x04, 0x37
        /*0002*/ 	.short	(.L_82 - .L_81)
.L_81:
        /*0004*/ 	.word	0x00000082


	//----- nvinfo : EIATTR_KPARAM_INFO
	.align		4
.L_82:
        /*0008*/ 	.byte	0x04, 0x17
        /*000a*/ 	.short	(.L_84 - .L_83)
.L_83:
        /*000c*/ 	.word	0x00000000
        /*0010*/ 	.short	0x0003
        /*0012*/ 	.short	0x0018
        /*0014*/ 	.byte	0x00, 0xf0, 0x21, 0x00


	//----- nvinfo : EIATTR_KPARAM_INFO
	.align		4
.L_84:
        /*0018*/ 	.byte	0x04, 0x17
        /*001a*/ 	.short	(.L_86 - .L_85)
.L_85:
        /*001c*/ 	.word	0x00000000
        /*0020*/ 	.short	0x0002
        /*0022*/ 	.short	0x0010
        /*0024*/ 	.byte	0x00, 0xf0, 0x21, 0x00


	//----- nvinfo : EIATTR_KPARAM_INFO
	.align		4
.L_86:
        /*0028*/ 	.byte	0x04, 0x17
        /*002a*/ 	.short	(.L_88 - .L_87)
.L_87:
        /*002c*/ 	.word	0x00000000
        /*0030*/ 	.short	0x0001
        /*0032*/ 	.short	0x0008
        /*0034*/ 	.byte	0x00, 0xf5, 0x21, 0x00


	//----- nvinfo : EIATTR_KPARAM_INFO
	.align		4
.L_88:
        /*0038*/ 	.byte	0x04, 0x17
        /*003a*/ 	.short	(.L_90 - .L_89)
.L_89:
        /*003c*/ 	.word	0x00000000
        /*0040*/ 	.short	0x0000
        /*0042*/ 	.short	0x0000
        /*0044*/ 	.byte	0x00, 0xf5, 0x21, 0x00


	//----- nvinfo : EIATTR_SPARSE_MMA_MASK
	.align		4
.L_90:
        /*0048*/ 	.byte	0x03, 0x50
        /*004a*/ 	.short	0x0000


	//----- nvinfo : EIATTR_MAXREG_COUNT
	.align		4
        /*004c*/ 	.byte	0x03, 0x1b
        /*004e*/ 	.short	0x00ff


	//----- nvinfo : EIATTR_MERCURY_ISA_VERSION
	.align		4
        /*0050*/ 	.byte	0x03, 0x5f
        /*0052*/ 	.short	0x0101


	//----- nvinfo : EIATTR_VRC_CTA_INIT_COUNT
	.align		4
        /*0054*/ 	.byte	0x02, 0x4a
	.zero		1
	.zero		1


	//----- nvinfo : EIATTR_EXIT_INSTR_OFFSETS
	.align		4
        /*0058*/ 	.byte	0x04, 0x1c
        /*005a*/ 	.short	(.L_92 - .L_91)


	//   ....[0]....
.L_91:
        /*005c*/ 	.word	0x00000140


	//   ....[1]....
        /*0060*/ 	.word	0x000001f0


	//----- nvinfo : EIATTR_CBANK_PARAM_SIZE
	.align		4
.L_92:
        /*0064*/ 	.byte	0x03, 0x19
        /*0066*/ 	.short	0x0020


	//----- nvinfo : EIATTR_PARAM_CBANK
	.align		4
        /*0068*/ 	.byte	0x04, 0x0a
        /*006a*/ 	.short	(.L_94 - .L_93)
	.align		4
.L_93:
        /*006c*/ 	.word	index@(.nv.constant0._Z7mat_cpyPdS_ll)
        /*0070*/ 	.short	0x0380
        /*0072*/ 	.short	0x0020


	//----- nvinfo : EIATTR_SW_WAR
	.align		4
.L_94:
        /*0074*/ 	.byte	0x04, 0x36
        /*0076*/ 	.short	(.L_96 - .L_95)
.L_95:
        /*0078*/ 	.word	0x00000008
.L_96:


//--------------------- .nv.callgraph             --------------------------
	.section	.nv.callgraph,"",@"SHT_CUDA_CALLGRAPH"
	.align	4
	.sectionentsize	8
	.align		4
        /*0000*/ 	.word	0x00000000
	.align		4
        /*0004*/ 	.word	0xffffffff
	.align		4
        /*0008*/ 	.word	index@(_Z16first_abraham_opPdll)
	.align		4
        /*000c*/ 	.word	index@(vprintf)
	.align		4
        /*0010*/ 	.word	0x00000000
	.align		4
        /*0014*/ 	.word	0xfffffffe
	.align		4
        /*0018*/ 	.word	0x00000000
	.align		4
        /*001c*/ 	.word	0xfffffffd
	.align		4
        /*0020*/ 	.word	0x00000000
	.align		4
        /*0024*/ 	.word	0xfffffffc


//--------------------- .nv.constant4             --------------------------
	.section	.nv.constant4,"a",@progbits
	.align	8
	.align		8
.nv.constant4:
        /*0000*/ 	.dword	$str
	.align		8
        /*0008*/ 	.dword	vprintf


//--------------------- .text._Z8mat_multPdS_S_l  --------------------------
	.section	.text._Z8mat_multPdS_S_l,"ax",@progbits
	.align	128
        .global         _Z8mat_multPdS_S_l
        .type           _Z8mat_multPdS_S_l,@function
        .size           _Z8mat_multPdS_S_l,(.L_x_27 - _Z8mat_multPdS_S_l)
        .other          _Z8mat_multPdS_S_l,@"STO_CUDA_ENTRY STV_DEFAULT"
_Z8mat_multPdS_S_l:
.text._Z8mat_multPdS_S_l:
[----:B------:R-:W-:Y:S01]  /*0000*/  LDC R1, c[0x0][0x37c] ;  /* 0x0000df00ff017b82 */ /* 0x000fe20000000800 */
[----:B------:R-:W0:Y:S07]  /*0010*/  S2R R0, SR_TID.Y ;  /* 0x0000000000007919 */ /* 0x000e2e0000002200 */
[----:B------:R-:W0:Y:S01]  /*0020*/  LDC R3, c[0x0][0x364] ;  /* 0x0000d900ff037b82 */ /* 0x000e220000000800 */
[----:B------:R-:W1:Y:S07]  /*0030*/  S2R R9, SR_TID.X ;  /* 0x0000000000097919 */ /* 0x000e6e0000002100 */
[----:B------:R-:W0:Y:S08]  /*0040*/  S2UR UR4, SR_CTAID.Y ;  /* 0x00000000000479c3 */ /* 0x000e300000002600 */
[----:B------:R-:W1:Y:S08]  /*0050*/  S2UR UR5, SR_CTAID.X ;  /* 0x00000000000579c3 */ /* 0x000e700000002500 */
[----:B------:R-:W1:Y:S08]  /*0060*/  LDC R8, c[0x0][0x360] ;  /* 0x0000d800ff087b82 */ /* 0x000e700000000800 */
[----:B------:R-:W2:Y:S01]  /*0070*/  LDC.64 R10, c[0x0][0x398] ;  /* 0x0000e600ff0a7b82 */ /* 0x000ea20000000a00 */
[----:B0-----:R-:W-:-:S02]  /*0080*/  IMAD R3, R3, UR4, R0 ;  /* 0x0000000403037c24 */ /* 0x001fc4000f8e0200 */
[----:B-1----:R-:W-:-:S05]  /*0090*/  IMAD R8, R8, UR5, R9 ;  /* 0x0000000508087c24 */ /* 0x002fca000f8e0209 */
[----:B------:R-:W-:-:S04]  /*00a0*/  ISETP.GT.U32.AND P0, PT, R3, R8, PT ;  /* 0x000000080300720c */ /* 0x000fc80003f04070 */
[----:B------:R-:W-:-:S04]  /*00b0*/  ISETP.GT.AND.EX P0, PT, RZ, RZ, PT, P0 ;  /* 0x000000ffff00720c */ /* 0x000fc80003f04300 */
[----:B------:R-:W-:-:S04]  /*00c0*/  SEL R5, R3, R8, P0 ;  /* 0x0000000803057207 */ /* 0x000fc80000000000 */
[----:B--2---:R-:W-:-:S04]  /*00d0*/  ISETP.GT.U32.AND P0, PT, R5, R10, PT ;  /* 0x0000000a0500720c */ /* 0x004fc80003f04070 */
[----:B------:R-:W-:-:S13]  /*00e0*/  ISETP.GT.AND.EX P0, PT, RZ, R11, PT, P0 ;  /* 0x0000000bff00720c */ /* 0x000fda0003f04300 */
[----:B------:R-:W-:Y:S05]  /*00f0*/  @P0 EXIT ;  /* 0x000000000000094d */ /* 0x000fea0003800000 */
[----:B------:R-:W-:Y:S01]  /*0100*/  ISETP.NE.U32.AND P0, PT, R10, RZ, PT ;  /* 0x000000ff0a00720c */ /* 0x000fe20003f05070 */
[----:B------:R-:W-:Y:S01]  /*0110*/  IMAD.WIDE.U32 R6, R3, R10, RZ ;  /* 0x0000000a03067225 */ /* 0x000fe200078e00ff */
[----:B------:R-:W0:Y:S01]  /*0120*/  LDCU.64 UR4, c[0x0][0x358] ;  /* 0x00006b00ff0477ac */ /* 0x000e220008000a00 */
[----:B------:R-:W-:Y:S02]  /*0130*/  CS2R R20, SRZ ;  /* 0x0000000000147805 */ /* 0x000fe4000001ff00 */
[----:B------:R-:W-:Y:S01]  /*0140*/  ISETP.NE.AND.EX P0, PT, R11, RZ, PT, P0 ;  /* 0x000000ff0b00720c */ /* 0x000fe20003f05300 */
[----:B------:R-:W-:-:S12]  /*0150*/  IMAD R4, R3, R11, R7 ;  /* 0x0000000b03047224 */ /* 0x000fd800078e0207 */
[----:B------:R-:W-:Y:S05]  /*0160*/  @!P0 BRA `(.L_x_0) ;  /* 0x0000000800a08947 */ /* 0x000fea0003800000 */
[C---:B------:R-:W-:Y:S01]  /*0170*/  ISETP.GE.U32.AND P1, PT, R10.reuse, 0x8, PT ;  /* 0x000000080a00780c */ /* 0x040fe20003f26070 */
[----:B------:R-:W-:Y:S01]  /*0180*/  IMAD.MOV.U32 R25, RZ, RZ, RZ ;  /* 0x000000ffff197224 */ /* 0x000fe200078e00ff */
[----:B------:R-:W-:Y:S01]  /*0190*/  LOP3.LUT R5, R10, 0x7, RZ, 0xc0, !PT ;  /* 0x000000070a057812 */ /* 0x000fe200078ec0ff */
[----:B------:R-:W-:Y:S01]  /*01a0*/  IMAD.MOV.U32 R27, RZ, RZ, RZ ;  /* 0x000000ffff1b7224 */ /* 0x000fe200078e00ff */
[----:B------:R-:W-:Y:S02]  /*01b0*/  ISETP.GE.U32.AND.EX P1, PT, R11, RZ, PT, P1 ;  /* 0x000000ff0b00720c */ /* 0x000fe40003f26110 */
[----:B------:R-:W-:Y:S02]  /*01c0*/  CS2R R20, SRZ ;  /* 0x0000000000147805 */ /* 0x000fe4000001ff00 */
[----:B------:R-:W-:-:S04]  /*01d0*/  ISETP.NE.U32.AND P0, PT, R5, RZ, PT ;  /* 0x000000ff0500720c */ /* 0x000fc80003f05070 */
[----:B------:R-:W-:-:S05]  /*01e0*/  ISETP.NE.AND.EX P0, PT, RZ, RZ, PT, P0 ;  /* 0x000000ffff00720c */ /* 0x000fca0003f05300 */
[----:B------:R-:W-:Y:S08]  /*01f0*/  @!P1 BRA `(.L_x_1) ;  /* 0x00000004000c9947 */ /* 0x000ff00003800000 */
[----:B------:R-:W1:Y:S01]  /*0200*/  LDCU.64 UR6, c[0x0][0x390] ;  /* 0x00007200ff0677ac */ /* 0x000e620008000a00 */
[C---:B------:R-:W-:Y:S01]  /*0210*/  LOP3.LUT R25, R10.reuse, 0xfffffff8, RZ, 0xc0, !PT ;  /* 0xfffffff80a197812 */ /* 0x040fe200078ec0ff */
[C---:B------:R-:W-:Y:S01]  /*0220*/  IMAD.SHL.U32 R28, R10.reuse, 0x8, RZ ;  /* 0x000000080a1c7824 */ /* 0x040fe200078e00ff */
[----:B------:R-:W-:Y:S01]  /*0230*/  LOP3.LUT R27, R11, 0x7fffffff, RZ, 0xc0, !PT ;  /* 0x7fffffff0b1b7812 */ /* 0x000fe200078ec0ff */
[----:B------:R-:W2:Y:S01]  /*0240*/  LDCU.64 UR8, c[0x0][0x388] ;  /* 0x00007100ff0877ac */ /* 0x000ea20008000a00 */
[C-C-:B------:R-:W-:Y:S02]  /*0250*/  SHF.L.U64.HI R24, R10.reuse, 0x6, R11.reuse ;  /* 0x000000060a187819 */ /* 0x140fe4000001020b */
[----:B------:R-:W-:Y:S02]  /*0260*/  CS2R R20, SRZ ;  /* 0x0000000000147805 */ /* 0x000fe4000001ff00 */
[----:B------:R-:W-:Y:S01]  /*0270*/  SHF.L.U64.HI R26, R10, 0x3, R11 ;  /* 0x000000030a1a7819 */ /* 0x000fe2000001020b */
[----:B------:R-:W-:-:S02]  /*0280*/  IMAD.MOV.U32 R3, RZ, RZ, R25 ;  /* 0x000000ffff037224 */ /* 0x000fc400078e0019 */
[----:B------:R-:W-:Y:S01]  /*0290*/  IMAD.MOV.U32 R2, RZ, RZ, R27 ;  /* 0x000000ffff027224 */ /* 0x000fe200078e001b */
[----:B-1----:R-:W-:Y:S02]  /*02a0*/  LEA R0, P1, R8, UR6, 0x3 ;  /* 0x0000000608007c11 */ /* 0x002fe4000f8218ff */
[----:B--2---:R-:W-:Y:S02]  /*02b0*/  LEA R14, P2, R6, UR8, 0x3 ;  /* 0x00000008060e7c11 */ /* 0x004fe4000f8418ff */
[----:B------:R-:W-:Y:S02]  /*02c0*/  LEA.HI.X R29, R8, UR7, RZ, 0x3, P1 ;  /* 0x00000007081d7c11 */ /* 0x000fe400088f1cff */
[----:B------:R-:W-:Y:S02]  /*02d0*/  LEA.HI.X R15, R6, UR9, R4, 0x3, P2 ;  /* 0x00000009060f7c11 */ /* 0x000fe400090f1c04 */
[----:B------:R-:W-:-:S05]  /*02e0*/  IADD3 R14, P1, PT, R14, 0x20, RZ ;  /* 0x000000200e0e7810 */ /* 0x000fca0007f3e0ff */
[----:B------:R-:W-:-:S08]  /*02f0*/  IMAD.X R15, RZ, RZ, R15, P1 ;  /* 0x000000ffff0f7224 */ /* 0x000fd000008e060f */
.L_x_2:
[----:B------:R-:W-:Y:S02]  /*0300*/  IMAD.MOV.U32 R12, RZ, RZ, R14 ;  /* 0x000000ffff0c7224 */ /* 0x000fe400078e000e */
[----:B------:R-:W-:Y:S02]  /*0310*/  IMAD.MOV.U32 R13, RZ, RZ, R15 ;  /* 0x000000ffff0d7224 */ /* 0x000fe400078e000f */
[----:B------:R-:W-:Y:S02]  /*0320*/  IMAD.MOV.U32 R14, RZ, RZ, R0 ;  /* 0x000000ffff0e7224 */ /* 0x000fe400078e0000 */
[----:B------:R-:W-:-:S05]  /*0330*/  IMAD.MOV.U32 R15, RZ, RZ, R29 ;  /* 0x000000ffff0f7224 */ /* 0x000fca00078e001d */
[----:B0-----:R-:W2:Y:S04]  /*0340*/  LDG.E.64 R16, desc[UR4][R14.64] ;  /* 0x000000040e107981 */ /* 0x001ea8000c1e1b00 */
[----:B------:R-:W2:Y:S01]  /*0350*/  LDG.E.64 R14, desc[UR4][R12.64+-0x20] ;  /* 0xffffe0040c0e7981 */ /* 0x000ea2000c1e1b00 */
[----:B------:R-:W-:-:S05]  /*0360*/  IADD3 R22, P1, PT, R0, R28, RZ ;  /* 0x0000001c00167210 */ /* 0x000fca0007f3e0ff */
[----:B------:R-:W-:-:S05]  /*0370*/  IMAD.X R23, R29, 0x1, R26, P1 ;  /* 0x000000011d177824 */ /* 0x000fca00008e061a */
[----:B------:R-:W3:Y:S01]  /*0380*/  LDG.E.64 R18, desc[UR4][R22.64] ;  /* 0x0000000416127981 */ /* 0x000ee2000c1e1b00 */
[----:B--2---:R-:W-:-:S03]  /*0390*/  DFMA R16, R14, R16, R20 ;  /* 0x000000100e10722b */ /* 0x004fc60000000014 */
[----:B------:R-:W3:Y:S01]  /*03a0*/  LDG.E.64 R14, desc[UR4][R12.64+-0x18] ;  /* 0xffffe8040c0e7981 */ /* 0x000ee2000c1e1b00 */
[----:B------:R-:W-:-:S05]  /*03b0*/  IADD3 R20, P1, PT, R22, R28, RZ ;  /* 0x0000001c16147210 */ /* 0x000fca0007f3e0ff */
[----:B------:R-:W-:Y:S01]  /*03c0*/  IMAD.X R21, R23, 0x1, R26, P1 ;  /* 0x0000000117157824 */ /* 0x000fe200008e061a */
[----:B---3--:R-:W-:-:S04]  /*03d0*/  DFMA R18, R14, R18, R16 ;  /* 0x000000120e12722b */ /* 0x008fc80000000010 */
[----:B------:R0:W2:Y:S04]  /*03e0*/  LDG.E.64 R16, desc[UR4][R20.64] ;  /* 0x0000000414107981 */ /* 0x0000a8000c1e1b00 */
[----:B------:R-:W2:Y:S01]  /*03f0*/  LDG.E.64 R14, desc[UR4][R12.64+-0x10] ;  /* 0xfffff0040c0e7981 */ /* 0x000ea2000c1e1b00 */
[----:B0-----:R-:W-:-:S05]  /*0400*/  IADD3 R20, P1, PT, R20, R28, RZ ;  /* 0x0000001c14147210 */ /* 0x001fca0007f3e0ff */
[----:B------:R-:W-:Y:S01]  /*0410*/  IMAD.X R21, R21, 0x1, R26, P1 ;  /* 0x0000000115157824 */ /* 0x000fe200008e061a */
[----:B--2---:R-:W-:-:S04]  /*0420*/  DFMA R16, R14, R16, R18 ;  /* 0x000000100e10722b */ /* 0x004fc80000000012 */
[----:B------:R0:W2:Y:S04]  /*0430*/  LDG.E.64 R18, desc[UR4][R20.64] ;  /* 0x0000000414127981 */ /* 0x0000a8000c1e1b00 */
[----:B------:R-:W2:Y:S01]  /*0440*/  LDG.E.64 R14, desc[UR4][R12.64+-0x8] ;  /* 0xfffff8040c0e7981 */ /* 0x000ea2000c1e1b00 */
[----:B------:R-:W-:-:S05]  /*0450*/  IADD3 R22, P1, PT, R20, R28, RZ ;  /* 0x0000001c14167210 */ /* 0x000fca0007f3e0ff */
[----:B------:R-:W-:Y:S01]  /*0460*/  IMAD.X R23, R21, 0x1, R26, P1 ;  /* 0x0000000115177824 */ /* 0x000fe200008e061a */
[----:B0-----:R-:W-:Y:S01]  /*0470*/  IADD3 R20, P1, PT, R22, R28, RZ ;  /* 0x0000001c16147210 */ /* 0x001fe20007f3e0ff */
[----:B--2---:R-:W-:-:S03]  /*0480*/  DFMA R18, R14, R18, R16 ;  /* 0x000000120e12722b */ /* 0x004fc60000000010 */
[----:B------:R-:W2:Y:S04]  /*0490*/  LDG.E.64 R14, desc[UR4][R22.64] ;  /* 0x00000004160e7981 */ /* 0x000ea8000c1e1b00 */
[----:B------:R-:W2:Y:S01]  /*04a0*/  LDG.E.64 R16, desc[UR4][R12.64] ;  /* 0x000000040c107981 */ /* 0x000ea2000c1e1b00 */
[----:B------:R-:W-:-:S03]  /*04b0*/  IMAD.X R21, R23, 0x1, R26, P1 ;  /* 0x0000000117157824 */ /* 0x000fc600008e061a */
[----:B------:R-:W3:Y:S01]  /*04c0*/  LDG.E.64 R22, desc[UR4][R12.64+0x10] ;  /* 0x000010040c167981 */ /* 0x000ee2000c1e1b00 */
[----:B--2---:R-:W-:-:S03]  /*04d0*/  DFMA R18, R16, R14, R18 ;  /* 0x0000000e1012722b */ /* 0x004fc60000000012 */
[----:B------:R-:W2:Y:S04]  /*04e0*/  LDG.E.64 R14, desc[UR4][R20.64] ;  /* 0x00000004140e7981 */ /* 0x000ea8000c1e1b00 */
[----:B------:R-:W2:Y:S02]  /*04f0*/  LDG.E.64 R16, desc[UR4][R12.64+0x8] ;  /* 0x000008040c107981 */ /* 0x000ea4000c1e1b00 */
[----:B--2---:R-:W-:Y:S01]  /*0500*/  DFMA R14, R16, R14, R18 ;  /* 0x0000000e100e722b */ /* 0x004fe20000000012 */
[----:B------:R-:W-:-:S05]  /*0510*/  IADD3 R16, P1, PT, R20, R28, RZ ;  /* 0x0000001c14107210 */ /* 0x000fca0007f3e0ff */
[----:B------:R-:W-:Y:S01]  /*0520*/  IMAD.X R17, R21, 0x1, R26, P1 ;  /* 0x0000000115117824 */ /* 0x000fe200008e061a */
[----:B------:R-:W-:-:S04]  /*0530*/  IADD3 R18, P1, PT, R16, R28, RZ ;  /* 0x0000001c10127210 */ /* 0x000fc80007f3e0ff */
[----:B------:R-:W3:Y:S01]  /*0540*/  LDG.E.64 R20, desc[UR4][R16.64] ;  /* 0x0000000410147981 */ /* 0x000ee2000c1e1b00 */
[----:B------:R-:W-:-:S06]  /*0550*/  IMAD.X R19, R17, 0x1, R26, P1 ;  /* 0x0000000111137824 */ /* 0x000fcc00008e061a */
[----:B------:R-:W2:Y:S04]  /*0560*/  LDG.E.64 R18, desc[UR4][R18.64] ;  /* 0x0000000412127981 */ /* 0x000ea8000c1e1b00 */
[----:B------:R-:W2:Y:S01]  /*0570*/  LDG.E.64 R16, desc[UR4][R12.64+0x18] ;  /* 0x000018040c107981 */ /* 0x000ea2000c1e1b00 */
[----:B------:R-:W-:-:S04]  /*0580*/  IADD3 R3, P1, PT, R3, -0x8, RZ ;  /* 0xfffffff803037810 */ /* 0x000fc80007f3e0ff */
[----:B------:R-:W-:Y:S02]  /*0590*/  IADD3.X R2, PT, PT, R2, -0x1, RZ, P1, !PT ;  /* 0xffffffff02027810 */ /* 0x000fe40000ffe4ff */
[----:B------:R-:W-:-:S04]  /*05a0*/  ISETP.NE.U32.AND P1, PT, R3, RZ, PT ;  /* 0x000000ff0300720c */ /* 0x000fc80003f25070 */
[----:B------:R-:W-:Y:S02]  /*05b0*/  ISETP.NE.AND.EX P1, PT, R2, RZ, PT, P1 ;  /* 0x000000ff0200720c */ /* 0x000fe40003f25310 */
[----:B------:R-:W-:-:S05]  /*05c0*/  LEA R0, P2, R10, R0, 0x6 ;  /* 0x000000000a007211 */ /* 0x000fca00078430ff */
[----:B------:R-:W-:Y:S01]  /*05d0*/  IMAD.X R29, R29, 0x1, R24, P2 ;  /* 0x000000011d1d7824 */ /* 0x000fe200010e0618 */
[----:B---3--:R-:W-:Y:S01]  /*05e0*/  DFMA R20, R22, R20, R14 ;  /* 0x000000141614722b */ /* 0x008fe2000000000e */
[----:B------:R-:W-:-:S05]  /*05f0*/  IADD3 R14, P3, PT, R12, 0x40, RZ ;  /* 0x000000400c0e7810 */ /* 0x000fca0007f7e0ff */
[----:B------:R-:W-:Y:S02]  /*0600*/  IMAD.X R15, RZ, RZ, R13, P3 ;  /* 0x000000ffff0f7224 */ /* 0x000fe400018e060d */
[----:B--2---:R-:W-:Y:S01]  /*0610*/  DFMA R20, R16, R18, R20 ;  /* 0x000000121014722b */ /* 0x004fe20000000014 */
[----:B------:R-:W-:Y:S10]  /*0620*/  @P1 BRA `(.L_x_2) ;  /* 0xfffffffc00341947 */ /* 0x000ff4000383ffff */
.L_x_1:
[----:B------:R-:W-:Y:S05]  /*0630*/  @!P0 BRA `(.L_x_0) ;  /* 0x00000004006c8947 */ /* 0x000fea0003800000 */
[----:B------:R-:W-:Y:S02]  /*0640*/  ISETP.GE.U32.AND P1, PT, R5, 0x4, PT ;  /* 0x000000040500780c */ /* 0x000fe40003f26070 */
[----:B------:R-:W-:Y:S02]  /*0650*/  LOP3.LUT R0, R10, 0x3, RZ, 0xc0, !PT ;  /* 0x000000030a007812 */ /* 0x000fe400078ec0ff */
[----:B------:R-:W-:Y:S02]  /*0660*/  ISETP.GE.U32.AND.EX P1, PT, RZ, RZ, PT, P1 ;  /* 0x000000ffff00720c */ /* 0x000fe40003f26110 */
[----:B------:R-:W-:-:S04]  /*0670*/  ISETP.NE.U32.AND P0, PT, R0, RZ, PT ;  /* 0x000000ff0000720c */ /* 0x000fc80003f05070 */
[----:B------:R-:W-:-:S07]  /*0680*/  ISETP.NE.AND.EX P0, PT, RZ, RZ, PT, P0 ;  /* 0x000000ffff00720c */ /* 0x000fce0003f05300 */
[----:B------:R-:W-:Y:S06]  /*0690*/  @!P1 BRA `(.L_x_3) ;  /* 0x0000000000909947 */ /* 0x000fec0003800000 */
[----:B------:R-:W1:Y:S01]  /*06a0*/  LDCU.64 UR6, c[0x0][0x388] ;  /* 0x00007100ff0677ac */ /* 0x000e620008000a00 */
[----:B------:R-:W-:Y:S01]  /*06b0*/  IMAD R12, R27, R10, RZ ;  /* 0x0000000a1b0c7224 */ /* 0x000fe200078e02ff */
[C---:B------:R-:W-:Y:S01]  /*06c0*/  IADD3 R5, P1, PT, R25.reuse, R6, RZ ;  /* 0x0000000619057210 */ /* 0x040fe20007f3e0ff */
[----:B------:R-:W-:Y:S01]  /*06d0*/  IMAD.MOV.U32 R9, RZ, RZ, RZ ;  /* 0x000000ffff097224 */ /* 0x000fe200078e00ff */
[----:B------:R-:W2:Y:S01]  /*06e0*/  LDCU.64 UR8, c[0x0][0x390] ;  /* 0x00007200ff0877ac */ /* 0x000ea20008000a00 */
[C---:B------:R-:W-:Y:S02]  /*06f0*/  IMAD R13, R25.reuse, R11, R12 ;  /* 0x0000000b190d7224 */ /* 0x040fe400078e020c */
[----:B------:R-:W-:-:S04]  /*0700*/  IMAD.WIDE.U32 R2, R25, R10, R8 ;  /* 0x0000000a19027225 */ /* 0x000fc800078e0008 */
[----:B------:R-:W-:Y:S02]  /*0710*/  IMAD.X R14, R27, 0x1, R4, P1 ;  /* 0x000000011b0e7824 */ /* 0x000fe400008e0604 */
[----:B------:R-:W-:Y:S01]  /*0720*/  IMAD.IADD R3, R3, 0x1, R13 ;  /* 0x0000000103037824 */ /* 0x000fe200078e020d */
[C---:B-1----:R-:W-:Y:S02]  /*0730*/  LEA R12, P1, R5.reuse, UR6, 0x3 ;  /* 0x00000006050c7c11 */ /* 0x042fe4000f8218ff */
[C---:B--2---:R-:W-:Y:S02]  /*0740*/  LEA R28, P2, R2.reuse, UR8, 0x3 ;  /* 0x00000008021c7c11 */ /* 0x044fe4000f8418ff */
[----:B------:R-:W-:Y:S02]  /*0750*/  LEA.HI.X R13, R5, UR7, R14, 0x3, P1 ;  /* 0x00000007050d7c11 */ /* 0x000fe400088f1c0e */
[----:B------:R-:W-:-:S03]  /*0760*/  LEA.HI.X R29, R2, UR9, R3, 0x3, P2 ;  /* 0x00000009021d7c11 */ /* 0x000fc600090f1c03 */
[----:B0-----:R-:W2:Y:S04]  /*0770*/  LDG.E.64 R22, desc[UR4][R12.64] ;  /* 0x000000040c167981 */ /* 0x001ea8000c1e1b00 */
[----:B------:R-:W2:Y:S01]  /*0780*/  LDG.E.64 R18, desc[UR4][R28.64] ;  /* 0x000000041c127981 */ /* 0x000ea2000c1e1b00 */
[----:B------:R-:W-:-:S04]  /*0790*/  IMAD.WIDE.U32 R14, R10, 0x8, RZ ;  /* 0x000000080a0e7825 */ /* 0x000fc800078e00ff */
[----:B------:R-:W-:Y:S01]  /*07a0*/  IMAD.SHL.U32 R5, R11, 0x8, RZ ;  /* 0x000000080b057824 */ /* 0x000fe200078e00ff */
[----:B------:R-:W-:-:S03]  /*07b0*/  IADD3 R16, P1, PT, R28, R14, RZ ;  /* 0x0000000e1c107210 */ /* 0x000fc60007f3e0ff */
[----:B------:R-:W-:-:S04]  /*07c0*/  IMAD.IADD R5, R15, 0x1, R5 ;  /* 0x000000010f057824 */ /* 0x000fc800078e0205 */
[----:B------:R-:W-:Y:S01]  /*07d0*/  IMAD.X R17, R5, 0x1, R29, P1 ;  /* 0x0000000105117824 */ /* 0x000fe200008e061d */
[----:B------:R-:W-:-:S05]  /*07e0*/  IADD3 R2, P1, PT, R16, R14, RZ ;  /* 0x0000000e10027210 */ /* 0x000fca0007f3e0ff */
[----:B------:R-:W-:Y:S01]  /*07f0*/  IMAD.X R3, R17, 0x1, R5, P1 ;  /* 0x0000000111037824 */ /* 0x000fe200008e0605 */
[----:B------:R-:W-:-:S04]  /*0800*/  IADD3 R14, P1, PT, R2, R14, RZ ;  /* 0x0000000e020e7210 */ /* 0x000fc80007f3e0ff */
[----:B------:R-:W3:Y:S01]  /*0810*/  LDG.E.64 R28, desc[UR4][R2.64] ;  /* 0x00000004021c7981 */ /* 0x000ee2000c1e1b00 */
[----:B------:R-:W-:-:S06]  /*0820*/  IMAD.X R15, R3, 0x1, R5, P1 ;  /* 0x00000001030f7824 */ /* 0x000fcc00008e0605 */
[----:B------:R-:W4:Y:S04]  /*0830*/  LDG.E.64 R14, desc[UR4][R14.64] ;  /* 0x000000040e0e7981 */ /* 0x000f28000c1e1b00 */
[----:B------:R-:W4:Y:S01]  /*0840*/  LDG.E.64 R2, desc[UR4][R12.64+0x18] ;  /* 0x000018040c027981 */ /* 0x000f22000c1e1b00 */
[----:B--2---:R-:W-:-:S03]  /*0850*/  DFMA R20, R22, R18, R20 ;  /* 0x000000121614722b */ /* 0x004fc60000000014 */
[----:B------:R-:W2:Y:S04]  /*0860*/  LDG.E.64 R18, desc[UR4][R12.64+0x8] ;  /* 0x000008040c127981 */ /* 0x000ea8000c1e1b00 */
[----:B------:R-:W2:Y:S04]  /*0870*/  LDG.E.64 R22, desc[UR4][R16.64] ;  /* 0x0000000410167981 */ /* 0x000ea8000c1e1b00 */
[----:B------:R-:W3:Y:S01]  /*0880*/  LDG.E.64 R16, desc[UR4][R12.64+0x10] ;  /* 0x000010040c107981 */ /* 0x000ee2000c1e1b00 */
[----:B------:R-:W-:-:S05]  /*0890*/  IADD3 R25, P1, PT, R25, 0x4, RZ ;  /* 0x0000000419197810 */ /* 0x000fca0007f3e0ff */
[----:B------:R-:W-:Y:S01]  /*08a0*/  IMAD.X R27, RZ, RZ, R27, P1 ;  /* 0x000000ffff1b7224 */ /* 0x000fe200008e061b */
[----:B--2---:R-:W-:-:S08]  /*08b0*/  DFMA R18, R18, R22, R20 ;  /* 0x000000161212722b */ /* 0x004fd00000000014 */
[----:B---3--:R-:W-:-:S08]  /*08c0*/  DFMA R18, R16, R28, R18 ;  /* 0x0000001c1012722b */ /* 0x008fd00000000012 */
[----:B----4-:R-:W-:-:S11]  /*08d0*/  DFMA R20, R2, R14, R18 ;  /* 0x0000000e0214722b */ /* 0x010fd60000000012 */
.L_x_3:
[----:B------:R-:W-:Y:S05]  /*08e0*/  @!P0 BRA `(.L_x_0) ;  /* 0x0000000000c08947 */ /* 0x000fea0003800000 */
[----:B------:R-:W-:Y:S02]  /*08f0*/  ISETP.NE.U32.AND P1, PT, R0, 0x1, PT ;  /* 0x000000010000780c */ /* 0x000fe40003f25070 */
[----:B------:R-:W-:Y:S02]  /*0900*/  LOP3.LUT R2, R10, 0x1, RZ, 0xc0, !PT ;  /* 0x000000010a027812 */ /* 0x000fe400078ec0ff */
[----:B------:R-:W-:Y:S02]  /*0910*/  ISETP.NE.AND.EX P1, PT, RZ, RZ, PT, P1 ;  /* 0x000000ffff00720c */ /* 0x000fe40003f25310 */
[----:B------:R-:W-:-:S04]  /*0920*/  ISETP.NE.U32.AND P0, PT, R2, 0x1, PT ;  /* 0x000000010200780c */ /* 0x000fc80003f05070 */
[----:B------:R-:W-:-:S07]  /*0930*/  ISETP.NE.U32.AND.EX P0, PT, RZ, RZ, PT, P0 ;  /* 0x000000ffff00720c */ /* 0x000fce0003f05100 */
[----:B------:R-:W-:Y:S06]  /*0940*/  @!P1 BRA `(.L_x_4) ;  /* 0x0000000000609947 */ /* 0x000fec0003800000 */
[----:B------:R-:W1:Y:S01]  /*0950*/  LDCU.64 UR6, c[0x0][0x388] ;  /* 0x00007100ff0677ac */ /* 0x000e620008000a00 */
[----:B------:R-:W-:Y:S01]  /*0960*/  IMAD R2, R27, R10, RZ ;  /* 0x0000000a1b027224 */ /* 0x000fe200078e02ff */
[C---:B------:R-:W-:Y:S01]  /*0970*/  IADD3 R0, P1, PT, R25.reuse, R6, RZ ;  /* 0x0000000619007210 */ /* 0x040fe20007f3e0ff */
[----:B------:R-:W-:Y:S01]  /*0980*/  IMAD.MOV.U32 R14, RZ, RZ, R8 ;  /* 0x000000ffff0e7224 */ /* 0x000fe200078e0008 */
[----:B------:R-:W2:Y:S01]  /*0990*/  LDCU.64 UR8, c[0x0][0x390] ;  /* 0x00007200ff0877ac */ /* 0x000ea20008000a00 */
[----:B------:R-:W-:Y:S02]  /*09a0*/  IMAD.MOV.U32 R15, RZ, RZ, RZ ;  /* 0x000000ffff0f7224 */ /* 0x000fe400078e00ff */
[C---:B------:R-:W-:Y:S02]  /*09b0*/  IMAD R5, R25.reuse, R11, R2 ;  /* 0x0000000b19057224 */ /* 0x040fe400078e0202 */
[----:B------:R-:W-:-:S04]  /*09c0*/  IMAD.WIDE.U32 R14, R25, R10, R14 ;  /* 0x0000000a190e7225 */ /* 0x000fc800078e000e */
[----:B------:R-:W-:Y:S02]  /*09d0*/  IMAD.X R3, R27, 0x1, R4, P1 ;  /* 0x000000011b037824 */ /* 0x000fe400008e0604 */
[----:B------:R-:W-:Y:S01]  /*09e0*/  IMAD.IADD R5, R15, 0x1, R5 ;  /* 0x000000010f057824 */ /* 0x000fe200078e0205 */
[----:B-1----:R-:W-:Y:S02]  /*09f0*/  LEA R2, P1, R0, UR6, 0x3 ;  /* 0x0000000600027c11 */ /* 0x002fe4000f8218ff */
[----:B--2---:R-:W-:Y:S02]  /*0a00*/  LEA R12, P2, R14, UR8, 0x3 ;  /* 0x000000080e0c7c11 */ /* 0x004fe4000f8418ff */
[----:B------:R-:W-:Y:S02]  /*0a10*/  LEA.HI.X R3, R0, UR7, R3, 0x3, P1 ;  /* 0x0000000700037c11 */ /* 0x000fe400088f1c03 */
[----:B------:R-:W-:Y:S02]  /*0a20*/  LEA.HI.X R13, R14, UR9, R5, 0x3, P2 ;  /* 0x000000090e0d7c11 */ /* 0x000fe400090f1c05 */
[C---:B------:R-:W-:Y:S01]  /*0a30*/  LEA R14, P1, R10.reuse, R12, 0x3 ;  /* 0x0000000c0a0e7211 */ /* 0x040fe200078218ff */
[----:B0-----:R-:W2:Y:S04]  /*0a40*/  LDG.E.64 R16, desc[UR4][R2.64] ;  /* 0x0000000402107981 */ /* 0x001ea8000c1e1b00 */
[----:B------:R-:W2:Y:S01]  /*0a50*/  LDG.E.64 R18, desc[UR4][R12.64] ;  /* 0x000000040c127981 */ /* 0x000ea2000c1e1b00 */
[----:B------:R-:W-:-:S03]  /*0a60*/  LEA.HI.X R15, R10, R13, R11, 0x3, P1 ;  /* 0x0000000d0a0f7211 */ /* 0x000fc600008f1c0b */
[----:B------:R-:W3:Y:S04]  /*0a70*/  LDG.E.64 R22, desc[UR4][R2.64+0x8] ;  /* 0x0000080402167981 */ /* 0x000ee8000c1e1b00 */
[----:B------:R-:W3:Y:S01]  /*0a80*/  LDG.E.64 R14, desc[UR4][R14.64] ;  /* 0x000000040e0e7981 */ /* 0x000ee2000c1e1b00 */
[----:B------:R-:W-:-:S05]  /*0a90*/  IADD3 R25, P1, PT, R25, 0x2, RZ ;  /* 0x0000000219197810 */ /* 0x000fca0007f3e0ff */
[----:B------:R-:W-:Y:S01]  /*0aa0*/  IMAD.X R27, RZ, RZ, R27, P1 ;  /* 0x000000ffff1b7224 */ /* 0x000fe200008e061b */
[----:B--2---:R-:W-:-:S08]  /*0ab0*/  DFMA R16, R16, R18, R20 ;  /* 0x000000121010722b */ /* 0x004fd00000000014 */
[----:B---3--:R-:W-:-:S11]  /*0ac0*/  DFMA R20, R22, R14, R16 ;  /* 0x0000000e1614722b */ /* 0x008fd60000000010 */
.L_x_4:
[----:B------:R-:W-:Y:S05]  /*0ad0*/  @P0 BRA `(.L_x_0) ;  /* 0x0000000000440947 */ /* 0x000fea0003800000 */
        /* <DEDUP_REMOVED lines=8> */
[----:B------:R-:W-:Y:S02]  /*0b60*/  IMAD.IADD R3, R3, 0x1, R11 ;  /* 0x0000000103037824 */ /* 0x000fe400078e020b */
[----:B------:R-:W-:Y:S01]  /*0b70*/  IMAD.X R27, R27, 0x1, R4, P0 ;  /* 0x000000011b1b7824 */ /* 0x000fe200000e0604 */
[----:B-1----:R-:W-:Y:S02]  /*0b80*/  LEA R10, P1, R2, UR8, 0x3 ;  /* 0x00000008020a7c11 */ /* 0x002fe4000f8218ff */
[----:B--2---:R-:W-:Y:S02]  /*0b90*/  LEA R12, P0, R0, UR6, 0x3 ;  /* 0x00000006000c7c11 */ /* 0x004fe4000f8018ff */
[----:B------:R-:W-:Y:S02]  /*0ba0*/  LEA.HI.X R11, R2, UR9, R3, 0x3, P1 ;  /* 0x00000009020b7c11 */ /* 0x000fe400088f1c03 */
[----:B------:R-:W-:-:S04]  /*0bb0*/  LEA.HI.X R13, R0, UR7, R27, 0x3, P0 ;  /* 0x00000007000d7c11 */ /* 0x000fc800080f1c1b */
[----:B0-----:R-:W2:Y:S04]  /*0bc0*/  LDG.E.64 R10, desc[UR4][R10.64] ;  /* 0x000000040a0a7981 */ /* 0x001ea8000c1e1b00 */
[----:B------:R-:W2:Y:S02]  /*0bd0*/  LDG.E.64 R2, desc[UR4][R12.64] ;  /* 0x000000040c027981 */ /* 0x000ea4000c1e1b00 */
[----:B--2---:R-:W-:-:S11]  /*0be0*/  DFMA R20, R2, R10, R20 ;  /* 0x0000000a0214722b */ /* 0x004fd60000000014 */
.L_x_0:
[----:B------:R-:W1:Y:S01]  /*0bf0*/  LDCU.64 UR6, c[0x0][0x380] ;  /* 0x00007000ff0677ac */ /* 0x000e620008000a00 */
[----:B------:R-:W-:-:S05]  /*0c00*/  IADD3 R6, P0, PT, R8, R6, RZ ;  /* 0x0000000608067210 */ /* 0x000fca0007f1e0ff */
[----:B------:R-:W-:Y:S01]  /*0c10*/  IMAD.X R3, RZ, RZ, R4, P0 ;  /* 0x000000ffff037224 */ /* 0x000fe200000e0604 */
[----:B-1----:R-:W-:-:S04]  /*0c20*/  LEA R2, P0, R6, UR6, 0x3 ;  /* 0x0000000606027c11 */ /* 0x002fc8000f8018ff */
[----:B------:R-:W-:-:S05]  /*0c30*/  LEA.HI.X R3, R6, UR7, R3, 0x3, P0 ;  /* 0x0000000706037c11 */ /* 0x000fca00080f1c03 */
[----:B0-----:R-:W-:Y:S01]  /*0c40*/  STG.E.64 desc[UR4][R2.64], R20 ;  /* 0x0000001402007986 */ /* 0x001fe2000c101b04 */
[----:B------:R-:W-:Y:S05]  /*0c50*/  EXIT ;  /* 0x000000000000794d */ /* 0x000fea0003800000 */
.L_x_5:
[----:B------:R-:W-:-:S00]  /*0c60*/  BRA `(.L_x_5) ;  /* 0xfffffffc00fc7947 */ /* 0x000fc0000383ffff */
[----:B------:R-:W-:-:S00]  /*0c70*/  NOP ;  /* 0x0000000000007918 */ /* 0x000fc00000000000 */
        /* <DEDUP_REMOVED lines=8> */
.L_x_27:


//--------------------- .text._Z17second_abraham_opPdll --------------------------
	.section	.text._Z17second_abraham_opPdll,"ax",@progbits
	.align	128
        .global         _Z17second_abraham_opPdll
        .type           _Z17second_abraham_opPdll,@function
        .size           _Z17second_abraham_opPdll,(.L_x_25 - _Z17second_abraham_opPdll)
        .other          _Z17second_abraham_opPdll,@"STO_CUDA_ENTRY STV_DEFAULT"
_Z17second_abraham_opPdll:
.text._Z17second_abraham_opPdll:
[----:B------:R-:W-:Y:S01]  /*0000*/  LDC R1, c[0x0][0x37c] ;  /* 0x0000df00ff017b82 */ /* 0x000fe20000000800 */
[----:B------:R-:W0:Y:S07]  /*0010*/  S2R R0, SR_TID.X ;  /* 0x0000000000007919 */ /* 0x000e2e0000002100 */
[----:B------:R-:W0:Y:S01]  /*0020*/  S2UR UR4, SR_CTAID.X ;  /* 0x00000000000479c3 */ /* 0x000e220000002500 */
[----:B------:R-:W1:Y:S01]  /*0030*/  LDCU UR5, c[0x0][0x38c] ;  /* 0x00007180ff0577ac */ /* 0x000e620008000800 */
[----:B------:R-:W-:Y:S06]  /*0040*/  BSSY.RECONVERGENT B0, `(.L_x_6) ;  /* 0x0000021000007945 */ /* 0x000fec0003800200 */
[----:B------:R-:W0:Y:S02]  /*0050*/  LDC R5, c[0x0][0x360] ;  /* 0x0000d800ff057b82 */ /* 0x000e240000000800 */
[----:B0-----:R-:W-:-:S05]  /*0060*/  IMAD R5, R5, UR4, R0 ;  /* 0x0000000405057c24 */ /* 0x001fca000f8e0200 */
[----:B------:R-:W-:-:S05]  /*0070*/  IADD3 R0, P0, PT, R5, 0x1, RZ ;  /* 0x0000000105007810 */ /* 0x000fca0007f1e0ff */
[----:B------:R-:W-:-:S05]  /*0080*/  IMAD.X R3, RZ, RZ, RZ, P0 ;  /* 0x000000ffff037224 */ /* 0x000fca00000e06ff */
[----:B-1----:R-:W-:-:S04]  /*0090*/  LOP3.LUT R2, R3, UR5, RZ, 0xfc, !PT ;  /* 0x0000000503027c12 */ /* 0x002fc8000f8efcff */
[----:B------:R-:W-:-:S13]  /*00a0*/  ISETP.NE.U32.AND P0, PT, R2, RZ, PT ;  /* 0x000000ff0200720c */ /* 0x000fda0003f05070 */
[----:B------:R-:W-:Y:S05]  /*00b0*/  @P0 BRA `(.L_x_7) ;  /* 0x0000000000540947 */ /* 0x000fea0003800000 */
[----:B------:R-:W0:Y:S02]  /*00c0*/  LDCU UR4, c[0x0][0x388] ;  /* 0x00007100ff0477ac */ /* 0x000e240008000800 */
[----:B0-----:R-:W0:Y:S01]  /*00d0*/  I2F.U32.RP R4, UR4 ;  /* 0x0000000400047d06 */ /* 0x001e220008209000 */
[----:B------:R-:W-:-:S07]  /*00e0*/  ISETP.NE.U32.AND P1, PT, RZ, UR4, PT ;  /* 0x00000004ff007c0c */ /* 0x000fce000bf25070 */
[----:B0-----:R-:W0:Y:S02]  /*00f0*/  MUFU.RCP R4, R4 ;  /* 0x0000000400047308 */ /* 0x001e240000001000 */
[----:B0-----:R-:W-:-:S06]  /*0100*/  VIADD R2, R4, 0xffffffe ;  /* 0x0ffffffe04027836 */ /* 0x001fcc0000000000 */
[----:B------:R0:W1:Y:S02]  /*0110*/  F2I.FTZ.U32.TRUNC.NTZ R3, R2 ;  /* 0x0000000200037305 */ /* 0x000064000021f000 */
[----:B0-----:R-:W-:Y:S02]  /*0120*/  IMAD.MOV.U32 R2, RZ, RZ, RZ ;  /* 0x000000ffff027224 */ /* 0x001fe400078e00ff */
[----:B-1----:R-:W-:-:S04]  /*0130*/  IMAD.MOV R7, RZ, RZ, -R3 ;  /* 0x000000ffff077224 */ /* 0x002fc800078e0a03 */
[----:B------:R-:W-:-:S04]  /*0140*/  IMAD R7, R7, UR4, RZ ;  /* 0x0000000407077c24 */ /* 0x000fc8000f8e02ff */
[----:B------:R-:W-:-:S06]  /*0150*/  IMAD.HI.U32 R3, R3, R7, R2 ;  /* 0x0000000703037227 */ /* 0x000fcc00078e0002 */
[----:B------:R-:W-:-:S04]  /*0160*/  IMAD.HI.U32 R3, R3, R0, RZ ;  /* 0x0000000003037227 */ /* 0x000fc800078e00ff */
[----:B------:R-:W-:-:S04]  /*0170*/  IMAD.MOV R3, RZ, RZ, -R3 ;  /* 0x000000ffff037224 */ /* 0x000fc800078e0a03 */
[----:B------:R-:W-:-:S05]  /*0180*/  IMAD R0, R3, UR4, R0 ;  /* 0x0000000403007c24 */ /* 0x000fca000f8e0200 */
[----:B------:R-:W-:-:S13]  /*0190*/  ISETP.GE.U32.AND P0, PT, R0, UR4, PT ;  /* 0x0000000400007c0c */ /* 0x000fda000bf06070 */
[----:B------:R-:W-:-:S05]  /*01a0*/  @P0 VIADD R0, R0, -UR4 ;  /* 0x8000000400000c36 */ /* 0x000fca0008000000 */
[----:B------:R-:W-:-:S13]  /*01b0*/  ISETP.GE.U32.AND P0, PT, R0, UR4, PT ;  /* 0x0000000400007c0c */ /* 0x000fda000bf06070 */
[----:B------:R-:W-:Y:S01]  /*01c0*/  @P0 VIADD R0, R0, -UR4 ;  /* 0x8000000400000c36 */ /* 0x000fe20008000000 */
[----:B------:R-:W-:-:S04]  /*01d0*/  @!P1 LOP3.LUT R0, RZ, UR4, RZ, 0x33, !PT ;  /* 0x00000004ff009c12 */ /* 0x000fc8000f8e33ff */
[----:B------:R-:W-:-:S04]  /*01e0*/  ISETP.NE.U32.AND P0, PT, R0, RZ, PT ;  /* 0x000000ff0000720c */ /* 0x000fc80003f05070 */
[----:B------:R-:W-:Y:S01]  /*01f0*/  ISETP.NE.AND.EX P0, PT, RZ, RZ, PT, P0 ;  /* 0x000000ffff00720c */ /* 0x000fe20003f05300 */
[----:B------:R-:W-:-:S12]  /*0200*/  BRA `(.L_x_8) ;  /* 0x0000000000107947 */ /* 0x000fd80003800000 */
.L_x_7:
[----:B------:R-:W-:-:S07]  /*0210*/  MOV R2, 0x230 ;  /* 0x0000023000027802 */ /* 0x000fce0000000f00 */
[----:B------:R-:W-:Y:S05]  /*0220*/  CALL.REL.NOINC `($__internal_0_$__cuda_sm20_rem_s64) ;  /* 0x00000008006c7944 */ /* 0x000fea0003c00000 */
[----:B------:R-:W-:-:S04]  /*0230*/  ISETP.NE.U32.AND P0, PT, R0, RZ, PT ;  /* 0x000000ff0000720c */ /* 0x000fc80003f05070 */
[----:B------:R-:W-:-:S13]  /*0240*/  ISETP.NE.AND.EX P0, PT, R4, RZ, PT, P0 ;  /* 0x000000ff0400720c */ /* 0x000fda0003f05300 */
.L_x_8:
[----:B------:R-:W-:Y:S05]  /*0250*/  BSYNC.RECONVERGENT B0 ;  /* 0x0000000000007941 */ /* 0x000fea0003800200 */
.L_x_6:
[----:B------:R-:W-:-:S13]  /*0260*/  ISETP.EQ.OR P0, PT, R5, RZ, P0 ;  /* 0x000000ff0500720c */ /* 0x000fda0000702670 */
[----:B------:R-:W-:Y:S05]  /*0270*/  @P0 EXIT ;  /* 0x000000000000094d */ /* 0x000fea0003800000 */
[----:B------:R-:W0:Y:S01]  /*0280*/  LDC.64 R8, c[0x0][0x390] ;  /* 0x0000e400ff087b82 */ /* 0x000e220000000a00 */
[----:B------:R-:W1:Y:S01]  /*0290*/  LDCU.64 UR6, c[0x0][0x358] ;  /* 0x00006b00ff0677ac */ /* 0x000e620008000a00 */
[----:B------:R-:W-:Y:S02]  /*02a0*/  CS2R R18, SRZ ;  /* 0x0000000000127805 */ /* 0x000fe4000001ff00 */
[----:B0-----:R-:W-:-:S04]  /*02b0*/  ISETP.GE.U32.AND P0, PT, R8, 0x1, PT ;  /* 0x000000010800780c */ /* 0x001fc80003f06070 */
[----:B------:R-:W-:-:S13]  /*02c0*/  ISETP.GE.AND.EX P0, PT, R9, RZ, PT, P0 ;  /* 0x000000ff0900720c */ /* 0x000fda0003f06300 */
[----:B-1----:R-:W-:Y:S05]  /*02d0*/  @!P0 BRA `(.L_x_9) ;  /* 0x0000000800008947 */ /* 0x002fea0003800000 */
[C---:B------:R-:W-:Y:S01]  /*02e0*/  ISETP.GE.U32.AND P1, PT, R8.reuse, 0x10, PT ;  /* 0x000000100800780c */ /* 0x040fe20003f26070 */
[----:B------:R-:W-:Y:S01]  /*02f0*/  IMAD.WIDE.U32 R6, R5, R8, RZ ;  /* 0x0000000805067225 */ /* 0x000fe200078e00ff */
[----:B------:R-:W-:Y:S02]  /*0300*/  LOP3.LUT R0, R8, 0xf, RZ, 0xc0, !PT ;  /* 0x0000000f08007812 */ /* 0x000fe400078ec0ff */
[----:B------:R-:W-:Y:S02]  /*0310*/  CS2R R2, SRZ ;  /* 0x0000000000027805 */ /* 0x000fe4000001ff00 */
[----:B------:R-:W-:Y:S02]  /*0320*/  ISETP.GE.U32.AND.EX P1, PT, R9, RZ, PT, P1 ;  /* 0x000000ff0900720c */ /* 0x000fe40003f26110 */
[----:B------:R-:W-:Y:S02]  /*0330*/  CS2R R18, SRZ ;  /* 0x0000000000127805 */ /* 0x000fe4000001ff00 */
[----:B------:R-:W-:Y:S01]  /*0340*/  ISETP.NE.U32.AND P0, PT, R0, RZ, PT ;  /* 0x000000ff0000720c */ /* 0x000fe20003f05070 */
[----:B------:R-:W-:-:S03]  /*0350*/  IMAD R4, R5, R9, R7 ;  /* 0x0000000905047224 */ /* 0x000fc600078e0207 */
[----:B------:R-:W-:-:S05]  /*0360*/  ISETP.NE.AND.EX P0, PT, RZ, RZ, PT, P0 ;  /* 0x000000ffff00720c */ /* 0x000fca0003f05300 */
[----:B------:R-:W-:Y:S08]  /*0370*/  @!P1 BRA `(.L_x_10) ;  /* 0x0000000000c49947 */ /* 0x000ff00003800000 */
[----:B------:R-:W0:Y:S01]  /*0380*/  LDCU.64 UR4, c[0x0][0x380] ;  /* 0x00007000ff0477ac */ /* 0x000e220008000a00 */
[----:B------:R-:W-:Y:S02]  /*0390*/  LOP3.LUT R2, R8, 0xfffffff0, RZ, 0xc0, !PT ;  /* 0xfffffff008027812 */ /* 0x000fe400078ec0ff */
[----:B------:R-:W-:Y:S02]  /*03a0*/  CS2R R18, SRZ ;  /* 0x0000000000127805 */ /* 0x000fe4000001ff00 */
[----:B------:R-:W-:Y:S01]  /*03b0*/  LOP3.LUT R3, R9, 0x7fffffff, RZ, 0xc0, !PT ;  /* 0x7fffffff09037812 */ /* 0x000fe200078ec0ff */
[----:B------:R-:W-:-:S04]  /*03c0*/  IMAD.MOV.U32 R26, RZ, RZ, R2 ;  /* 0x000000ffff1a7224 */ /* 0x000fc800078e0002 */
[----:B------:R-:W-:Y:S01]  /*03d0*/  IMAD.MOV.U32 R5, RZ, RZ, R3 ;  /* 0x000000ffff057224 */ /* 0x000fe200078e0003 */
[----:B0-----:R-:W-:-:S04]  /*03e0*/  LEA R10, P1, R6, UR4, 0x3 ;  /* 0x00000004060a7c11 */ /* 0x001fc8000f8218ff */
[----:B------:R-:W-:Y:S02]  /*03f0*/  IADD3 R10, P2, PT, R10, 0x40, RZ ;  /* 0x000000400a0a7810 */ /* 0x000fe40007f5e0ff */
[----:B------:R-:W-:-:S05]  /*0400*/  LEA.HI.X R11, R6, UR5, R4, 0x3, P1 ;  /* 0x00000005060b7c11 */ /* 0x000fca00088f1c04 */
[----:B------:R-:W-:-:S07]  /*0410*/  IMAD.X R11, RZ, RZ, R11, P2 ;  /* 0x000000ffff0b7224 */ /* 0x000fce00010e060b */
.L_x_11:
[----:B------:R-:W2:Y:S04]  /*0420*/  LDG.E.64 R20, desc[UR6][R10.64+-0x40] ;  /* 0xffffc0060a147981 */ /* 0x000ea8000c1e1b00 */
[----:B------:R-:W3:Y:S04]  /*0430*/  LDG.E.64 R24, desc[UR6][R10.64+-0x38] ;  /* 0xffffc8060a187981 */ /* 0x000ee8000c1e1b00 */
[----:B------:R-:W4:Y:S04]  /*0440*/  LDG.E.64 R22, desc[UR6][R10.64+-0x30] ;  /* 0xffffd0060a167981 */ /* 0x000f28000c1e1b00 */
[----:B------:R-:W5:Y:S04]  /*0450*/  LDG.E.64 R12, desc[UR6][R10.64+-0x28] ;  /* 0xffffd8060a0c7981 */ /* 0x000f68000c1e1b00 */
[----:B------:R-:W5:Y:S04]  /*0460*/  LDG.E.64 R14, desc[UR6][R10.64+-0x20] ;  /* 0xffffe0060a0e7981 */ /* 0x000f68000c1e1b00 */
[----:B------:R-:W5:Y:S01]  /*0470*/  LDG.E.64 R16, desc[UR6][R10.64+-0x18] ;  /* 0xffffe8060a107981 */ /* 0x000f62000c1e1b00 */
[----:B--2---:R-:W-:-:S03]  /*0480*/  DADD R20, R20, R18 ;  /* 0x0000000014147229 */ /* 0x004fc60000000012 */
[----:B------:R-:W2:Y:S05]  /*0490*/  LDG.E.64 R18, desc[UR6][R10.64+-0x10] ;  /* 0xfffff0060a127981 */ /* 0x000eaa000c1e1b00 */
[----:B---3--:R-:W-:Y:S02]  /*04a0*/  DADD R24, R20, R24 ;  /* 0x0000000014187229 */ /* 0x008fe40000000018 */
[----:B------:R-:W3:Y:S06]  /*04b0*/  LDG.E.64 R20, desc[UR6][R10.64+-0x8] ;  /* 0xfffff8060a147981 */ /* 0x000eec000c1e1b00 */
[----:B----4-:R-:W-:-:S02]  /*04c0*/  DADD R22, R24, R22 ;  /* 0x0000000018167229 */ /* 0x010fc40000000016 */
[----:B------:R-:W4:Y:S06]  /*04d0*/  LDG.E.64 R24, desc[UR6][R10.64] ;  /* 0x000000060a187981 */ /* 0x000f2c000c1e1b00 */
[----:B-----5:R-:W-:Y:S02]  /*04e0*/  DADD R12, R22, R12 ;  /* 0x00000000160c7229 */ /* 0x020fe4000000000c */
[----:B------:R-:W5:Y:S06]  /*04f0*/  LDG.E.64 R22, desc[UR6][R10.64+0x8] ;  /* 0x000008060a167981 */ /* 0x000f6c000c1e1b00 */
[----:B------:R-:W-:-:S02]  /*0500*/  DADD R14, R12, R14 ;  /* 0x000000000c0e7229 */ /* 0x000fc4000000000e */
[----:B------:R-:W5:Y:S06]  /*0510*/  LDG.E.64 R12, desc[UR6][R10.64+0x10] ;  /* 0x000010060a0c7981 */ /* 0x000f6c000c1e1b00 */
[----:B------:R-:W-:Y:S02]  /*0520*/  DADD R16, R14, R16 ;  /* 0x000000000e107229 */ /* 0x000fe40000000010 */
[----:B------:R-:W5:Y:S06]  /*0530*/  LDG.E.64 R14, desc[UR6][R10.64+0x18] ;  /* 0x000018060a0e7981 */ /* 0x000f6c000c1e1b00 */
[----:B--2---:R-:W-:-:S02]  /*0540*/  DADD R18, R16, R18 ;  /* 0x0000000010127229 */ /* 0x004fc40000000012 */
[----:B------:R-:W2:Y:S06]  /*0550*/  LDG.E.64 R16, desc[UR6][R10.64+0x20] ;  /* 0x000020060a107981 */ /* 0x000eac000c1e1b00 */
[----:B---3--:R-:W-:Y:S02]  /*0560*/  DADD R20, R18, R20 ;  /* 0x0000000012147229 */ /* 0x008fe40000000014 */
[----:B------:R-:W3:Y:S06]  /*0570*/  LDG.E.64 R18, desc[UR6][R10.64+0x28] ;  /* 0x000028060a127981 */ /* 0x000eec000c1e1b00 */
[----:B----4-:R-:W-:-:S02]  /*0580*/  DADD R24, R20, R24 ;  /* 0x0000000014187229 */ /* 0x010fc40000000018 */
[----:B------:R-:W4:Y:S06]  /*0590*/  LDG.E.64 R20, desc[UR6][R10.64+0x30] ;  /* 0x000030060a147981 */ /* 0x000f2c000c1e1b00 */
[----:B-----5:R-:W-:Y:S02]  /*05a0*/  DADD R22, R24, R22 ;  /* 0x0000000018167229 */ /* 0x020fe40000000016 */
[----:B------:R0:W5:Y:S01]  /*05b0*/  LDG.E.64 R24, desc[UR6][R10.64+0x38] ;  /* 0x000038060a187981 */ /* 0x000162000c1e1b00 */
[----:B------:R-:W-:-:S04]  /*05c0*/  IADD3 R26, P1, PT, R26, -0x10, RZ ;  /* 0xfffffff01a1a7810 */ /* 0x000fc80007f3e0ff */
[----:B------:R-:W-:Y:S01]  /*05d0*/  IADD3.X R5, PT, PT, R5, -0x1, RZ, P1, !PT ;  /* 0xffffffff05057810 */ /* 0x000fe20000ffe4ff */
[----:B------:R-:W-:Y:S01]  /*05e0*/  DADD R12, R22, R12 ;  /* 0x00000000160c7229 */ /* 0x000fe2000000000c */
[----:B------:R-:W-:Y:S02]  /*05f0*/  ISETP.NE.U32.AND P1, PT, R26, RZ, PT ;  /* 0x000000ff1a00720c */ /* 0x000fe40003f25070 */
[----:B0-----:R-:W-:Y:S02]  /*0600*/  IADD3 R10, P2, PT, R10, 0x80, RZ ;  /* 0x000000800a0a7810 */ /* 0x001fe40007f5e0ff */
[----:B------:R-:W-:-:S03]  /*0610*/  ISETP.NE.AND.EX P1, PT, R5, RZ, PT, P1 ;  /* 0x000000ff0500720c */ /* 0x000fc60003f25310 */
[----:B------:R-:W-:Y:S01]  /*0620*/  DADD R12, R12, R14 ;  /* 0x000000000c0c7229 */ /* 0x000fe2000000000e */
[----:B------:R-:W-:-:S07]  /*0630*/  IMAD.X R11, RZ, RZ, R11, P2 ;  /* 0x000000ffff0b7224 */ /* 0x000fce00010e060b */
[----:B--2---:R-:W-:-:S08]  /*0640*/  DADD R12, R12, R16 ;  /* 0x000000000c0c7229 */ /* 0x004fd00000000010 */
[----:B---3--:R-:W-:-:S08]  /*0650*/  DADD R12, R12, R18 ;  /* 0x000000000c0c7229 */ /* 0x008fd00000000012 */
[----:B----4-:R-:W-:-:S08]  /*0660*/  DADD R12, R12, R20 ;  /* 0x000000000c0c7229 */ /* 0x010fd00000000014 */
[----:B-----5:R-:W-:Y:S01]  /*0670*/  DADD R18, R12, R24 ;  /* 0x000000000c127229 */ /* 0x020fe20000000018 */
[----:B------:R-:W-:Y:S10]  /*0680*/  @P1 BRA `(.L_x_11) ;  /* 0xfffffffc00641947 */ /* 0x000ff4000383ffff */
.L_x_10:
[----:B------:R-:W-:Y:S05]  /*0690*/  @!P0 BRA `(.L_x_9) ;  /* 0x0000000400108947 */ /* 0x000fea0003800000 */
[----:B------:R-:W-:Y:S02]  /*06a0*/  ISETP.GE.U32.AND P0, PT, R0, 0x8, PT ;  /* 0x000000080000780c */ /* 0x000fe40003f06070 */
[----:B------:R-:W-:Y:S02]  /*06b0*/  LOP3.LUT R5, R8, 0x7, RZ, 0xc0, !PT ;  /* 0x0000000708057812 */ /* 0x000fe400078ec0ff */
[----:B------:R-:W-:Y:S02]  /*06c0*/  ISETP.GE.U32.AND.EX P0, PT, RZ, RZ, PT, P0 ;  /* 0x000000ffff00720c */ /* 0x000fe40003f06100 */
[----:B------:R-:W-:-:S04]  /*06d0*/  ISETP.NE.U32.AND P1, PT, R5, RZ, PT ;  /* 0x000000ff0500720c */ /* 0x000fc80003f25070 */
[----:B------:R-:W-:-:S07]  /*06e0*/  ISETP.NE.AND.EX P1, PT, RZ, RZ, PT, P1 ;  /* 0x000000ffff00720c */ /* 0x000fce0003f25310 */
[----:B------:R-:W-:Y:S06]  /*06f0*/  @!P0 BRA `(.L_x_12) ;  /* 0x00000000005c8947 */ /* 0x000fec0003800000 */
[----:B------:R-:W0:Y:S01]  /*0700*/  LDCU.64 UR4, c[0x0][0x380] ;  /* 0x00007000ff0477ac */ /* 0x000e220008000a00 */
[----:B------:R-:W-:-:S05]  /*0710*/  IADD3 R0, P0, PT, R2, R6, RZ ;  /* 0x0000000602007210 */ /* 0x000fca0007f1e0ff */
[----:B------:R-:W-:Y:S01]  /*0720*/  IMAD.X R11, R3, 0x1, R4, P0 ;  /* 0x00000001030b7824 */ /* 0x000fe200000e0604 */
[----:B0-----:R-:W-:-:S04]  /*0730*/  LEA R26, P0, R0, UR4, 0x3 ;  /* 0x00000004001a7c11 */ /* 0x001fc8000f8018ff */
[----:B------:R-:W-:-:S05]  /*0740*/  LEA.HI.X R27, R0, UR5, R11, 0x3, P0 ;  /* 0x00000005001b7c11 */ /* 0x000fca00080f1c0b */
[----:B------:R-:W2:Y:S04]  /*0750*/  LDG.E.64 R24, desc[UR6][R26.64] ;  /* 0x000000061a187981 */ /* 0x000ea8000c1e1b00 */
[----:B------:R-:W3:Y:S04]  /*0760*/  LDG.E.64 R22, desc[UR6][R26.64+0x8] ;  /* 0x000008061a167981 */ /* 0x000ee8000c1e1b00 */
[----:B------:R-:W4:Y:S04]  /*0770*/  LDG.E.64 R20, desc[UR6][R26.64+0x10] ;  /* 0x000010061a147981 */ /* 0x000f28000c1e1b00 */
[----:B------:R-:W5:Y:S04]  /*0780*/  LDG.E.64 R16, desc[UR6][R26.64+0x18] ;  /* 0x000018061a107981 */ /* 0x000f68000c1e1b00 */
[----:B------:R-:W5:Y:S04]  /*0790*/  LDG.E.64 R14, desc[UR6][R26.64+0x20] ;  /* 0x000020061a0e7981 */ /* 0x000f68000c1e1b00 */
[----:B------:R-:W5:Y:S04]  /*07a0*/  LDG.E.64 R12, desc[UR6][R26.64+0x28] ;  /* 0x000028061a0c7981 */ /* 0x000f68000c1e1b00 */
[----:B------:R-:W5:Y:S04]  /*07b0*/  LDG.E.64 R10, desc[UR6][R26.64+0x30] ;  /* 0x000030061a0a7981 */ /* 0x000f68000c1e1b00 */
[----:B------:R-:W5:Y:S01]  /*07c0*/  LDG.E.64 R28, desc[UR6][R26.64+0x38] ;  /* 0x000038061a1c7981 */ /* 0x000f62000c1e1b00 */
[----:B------:R-:W-:-:S05]  /*07d0*/  IADD3 R2, P0, PT, R2, 0x8, RZ ;  /* 0x0000000802027810 */ /* 0x000fca0007f1e0ff */
[----:B------:R-:W-:Y:S01]  /*07e0*/  IMAD.X R3, RZ, RZ, R3, P0 ;  /* 0x000000ffff037224 */ /* 0x000fe200000e0603 */
[----:B--2---:R-:W-:-:S08]  /*07f0*/  DADD R24, R18, R24 ;  /* 0x0000000012187229 */ /* 0x004fd00000000018 */
[----:B---3--:R-:W-:-:S08]  /*0800*/  DADD R22, R24, R22 ;  /* 0x0000000018167229 */ /* 0x008fd00000000016 */
[----:B----4-:R-:W-:-:S08]  /*0810*/  DADD R20, R22, R20 ;  /* 0x0000000016147229 */ /* 0x010fd00000000014 */
[----:B-----5:R-:W-:-:S08]  /*0820*/  DADD R16, R20, R16 ;  /* 0x0000000014107229 */ /* 0x020fd00000000010 */
[----:B------:R-:W-:-:S08]  /*0830*/  DADD R14, R16, R14 ;  /* 0x00000000100e7229 */ /* 0x000fd0000000000e */
[----:B------:R-:W-:-:S08]  /*0840*/  DADD R12, R14, R12 ;  /* 0x000000000e0c7229 */ /* 0x000fd0000000000c */
[----:B------:R-:W-:-:S08]  /*0850*/  DADD R10, R12, R10 ;  /* 0x000000000c0a7229 */ /* 0x000fd0000000000a */
[----:B------:R-:W-:-:S11]  /*0860*/  DADD R18, R10, R28 ;  /* 0x000000000a127229 */ /* 0x000fd6000000001c */
.L_x_12:
[----:B------:R-:W-:Y:S05]  /*0870*/  @!P1 BRA `(.L_x_9) ;  /* 0x0000000000989947 */ /* 0x000fea0003800000 */
[----:B------:R-:W-:-:S04]  /*0880*/  ISETP.GE.U32.AND P0, PT, R5, 0x4, PT ;  /* 0x000000040500780c */ /* 0x000fc80003f06070 */
[----:B------:R-:W-:-:S13]  /*0890*/  ISETP.GE.U32.AND.EX P0, PT, RZ, RZ, PT, P0 ;  /* 0x000000ffff00720c */ /* 0x000fda0003f06100 */
[----:B------:R-:W0:Y:S01]  /*08a0*/  @P0 LDC.64 R12, c[0x0][0x380] ;  /* 0x0000e000ff0c0b82 */ /* 0x000e220000000a00 */
[----:B------:R-:W-:-:S05]  /*08b0*/  @P0 IADD3 R0, P1, PT, R2, R6, RZ ;  /* 0x0000000602000210 */ /* 0x000fca0007f3e0ff */
[----:B------:R-:W-:Y:S01]  /*08c0*/  @P0 IMAD.X R5, R3, 0x1, R4, P1 ;  /* 0x0000000103050824 */ /* 0x000fe200008e0604 */
[----:B0-----:R-:W-:-:S04]  /*08d0*/  @P0 LEA R12, P1, R0, R12, 0x3 ;  /* 0x0000000c000c0211 */ /* 0x001fc800078218ff */
[----:B------:R-:W-:-:S05]  /*08e0*/  @P0 LEA.HI.X R13, R0, R13, R5, 0x3, P1 ;  /* 0x0000000d000d0211 */ /* 0x000fca00008f1c05 */
[----:B------:R-:W2:Y:S04]  /*08f0*/  @P0 LDG.E.64 R14, desc[UR6][R12.64] ;  /* 0x000000060c0e0981 */ /* 0x000ea8000c1e1b00 */
[----:B------:R-:W3:Y:S04]  /*0900*/  @P0 LDG.E.64 R16, desc[UR6][R12.64+0x8] ;  /* 0x000008060c100981 */ /* 0x000ee8000c1e1b00 */
[----:B------:R-:W4:Y:S04]  /*0910*/  @P0 LDG.E.64 R20, desc[UR6][R12.64+0x10] ;  /* 0x000010060c140981 */ /* 0x000f28000c1e1b00 */
[----:B------:R-:W5:Y:S01]  /*0920*/  @P0 LDG.E.64 R10, desc[UR6][R12.64+0x18] ;  /* 0x000018060c0a0981 */ /* 0x000f62000c1e1b00 */
[----:B------:R-:W-:-:S05]  /*0930*/  @P0 IADD3 R2, P2, PT, R2, 0x4, RZ ;  /* 0x0000000402020810 */ /* 0x000fca0007f5e0ff */
[----:B------:R-:W-:Y:S01]  /*0940*/  @P0 IMAD.X R3, RZ, RZ, R3, P2 ;  /* 0x000000ffff030224 */ /* 0x000fe200010e0603 */
[----:B--2---:R-:W-:-:S08]  /*0950*/  @P0 DADD R14, R18, R14 ;  /* 0x00000000120e0229 */ /* 0x004fd0000000000e */
[----:B---3--:R-:W-:Y:S01]  /*0960*/  @P0 DADD R14, R14, R16 ;  /* 0x000000000e0e0229 */ /* 0x008fe20000000010 */
[----:B------:R-:W-:Y:S01]  /*0970*/  LOP3.LUT R16, R8, 0x3, RZ, 0xc0, !PT ;  /* 0x0000000308107812 */ /* 0x000fe200078ec0ff */
[----:B------:R-:W-:-:S03]  /*0980*/  IMAD.MOV.U32 R17, RZ, RZ, RZ ;  /* 0x000000ffff117224 */ /* 0x000fc600078e00ff */
[----:B------:R-:W-:-:S03]  /*0990*/  ISETP.NE.U32.AND P1, PT, R16, RZ, PT ;  /* 0x000000ff1000720c */ /* 0x000fc60003f25070 */
[----:B----4-:R-:W-:Y:S01]  /*09a0*/  @P0 DADD R14, R14, R20 ;  /* 0x000000000e0e0229 */ /* 0x010fe20000000014 */
[----:B------:R-:W-:-:S07]  /*09b0*/  ISETP.NE.AND.EX P1, PT, R17, RZ, PT, P1 ;  /* 0x000000ff1100720c */ /* 0x000fce0003f25310 */
[----:B-----5:R-:W-:-:S06]  /*09c0*/  @P0 DADD R18, R14, R10 ;  /* 0x000000000e120229 */ /* 0x020fcc000000000a */
[----:B------:R-:W-:Y:S05]  /*09d0*/  @!P1 BRA `(.L_x_9) ;  /* 0x0000000000409947 */ /* 0x000fea0003800000 */
[----:B------:R-:W0:Y:S01]  /*09e0*/  LDCU.64 UR4, c[0x0][0x380] ;  /* 0x00007000ff0477ac */ /* 0x000e220008000a00 */
[----:B------:R-:W-:-:S05]  /*09f0*/  IADD3 R2, P0, PT, R2, R6, RZ ;  /* 0x0000000602027210 */ /* 0x000fca0007f1e0ff */
[----:B------:R-:W-:Y:S01]  /*0a00*/  IMAD.X R3, R3, 0x1, R4, P0 ;  /* 0x0000000103037824 */ /* 0x000fe200000e0604 */
[----:B0-----:R-:W-:-:S04]  /*0a10*/  LEA R0, P1, R2, UR4, 0x3 ;  /* 0x0000000402007c11 */ /* 0x001fc8000f8218ff */
[----:B------:R-:W-:-:S09]  /*0a20*/  LEA.HI.X R5, R2, UR5, R3, 0x3, P1 ;  /* 0x0000000502057c11 */ /* 0x000fd200088f1c03 */
.L_x_13:
[----:B------:R-:W-:Y:S02]  /*0a30*/  IMAD.MOV.U32 R2, RZ, RZ, R0 ;  /* 0x000000ffff027224 */ /* 0x000fe400078e0000 */
[----:B------:R-:W-:-:S06]  /*0a40*/  IMAD.MOV.U32 R3, RZ, RZ, R5 ;  /* 0x000000ffff037224 */ /* 0x000fcc00078e0005 */
[----:B------:R-:W2:Y:S01]  /*0a50*/  LDG.E.64 R2, desc[UR6][R2.64] ;  /* 0x0000000602027981 */ /* 0x000ea2000c1e1b00 */
[----:B------:R-:W-:Y:S02]  /*0a60*/  IADD3 R16, P0, PT, R16, -0x1, RZ ;  /* 0xffffffff10107810 */ /* 0x000fe40007f1e0ff */
[----:B------:R-:W-:Y:S02]  /*0a70*/  IADD3 R0, P1, PT, R0, 0x8, RZ ;  /* 0x0000000800007810 */ /* 0x000fe40007f3e0ff */
[----:B------:R-:W-:Y:S02]  /*0a80*/  IADD3.X R17, PT, PT, R17, -0x1, RZ, P0, !PT ;  /* 0xffffffff11117810 */ /* 0x000fe400007fe4ff */
[----:B------:R-:W-:Y:S01]  /*0a90*/  ISETP.NE.U32.AND P0, PT, R16, RZ, PT ;  /* 0x000000ff1000720c */ /* 0x000fe20003f05070 */
[----:B------:R-:W-:-:S03]  /*0aa0*/  IMAD.X R5, RZ, RZ, R5, P1 ;  /* 0x000000ffff057224 */ /* 0x000fc600008e0605 */
[----:B------:R-:W-:Y:S01]  /*0ab0*/  ISETP.NE.AND.EX P0, PT, R17, RZ, PT, P0 ;  /* 0x000000ff1100720c */ /* 0x000fe20003f05300 */
[----:B--2---:R-:W-:-:S12]  /*0ac0*/  DADD R18, R2, R18 ;  /* 0x0000000002127229 */ /* 0x004fd80000000012 */
[----:B------:R-:W-:Y:S05]  /*0ad0*/  @P0 BRA `(.L_x_13) ;  /* 0xfffffffc00d40947 */ /* 0x000fea000383ffff */
.L_x_9:
[----:B------:R-:W0:Y:S01]  /*0ae0*/  S2R R2, SR_TID.Y ;  /* 0x0000000000027919 */ /* 0x000e220000002200 */
[----:B------:R-:W0:Y:S01]  /*0af0*/  LDCU UR4, c[0x0][0x364] ;  /* 0x00006c80ff0477ac */ /* 0x000e220008000800 */
[----:B------:R-:W-:Y:S01]  /*0b00*/  IADD3 R5, P0, PT, R8, -0x1, RZ ;  /* 0xffffffff08057810 */ /* 0x000fe20007f1e0ff */
[----:B------:R-:W0:Y:S01]  /*0b10*/  S2R R3, SR_CTAID.Y ;  /* 0x0000000000037919 */ /* 0x000e220000002600 */
[----:B------:R-:W1:Y:S02]  /*0b20*/  LDCU.64 UR8, c[0x0][0x380] ;  /* 0x00007000ff0877ac */ /* 0x000e640008000a00 */
[----:B------:R-:W-:-:S05]  /*0b30*/  IADD3.X R7, PT, PT, R9, -0x1, RZ, P0, !PT ;  /* 0xffffffff09077810 */ /* 0x000fca00007fe4ff */
[-C--:B------:R-:W-:Y:S02]  /*0b40*/  IMAD R0, R7, R8.reuse, RZ ;  /* 0x0000000807007224 */ /* 0x080fe400078e02ff */
[----:B0-----:R-:W-:Y:S02]  /*0b50*/  IMAD R2, R3, UR4, R2 ;  /* 0x0000000403027c24 */ /* 0x001fe4000f8e0202 */
[----:B------:R-:W-:Y:S02]  /*0b60*/  IMAD.MOV.U32 R3, RZ, RZ, RZ ;  /* 0x000000ffff037224 */ /* 0x000fe400078e00ff */
[----:B------:R-:W-:-:S04]  /*0b70*/  IMAD.WIDE.U32 R2, R5, R8, R2 ;  /* 0x0000000805027225 */ /* 0x000fc800078e0002 */
[----:B------:R-:W-:Y:S01]  /*0b80*/  IMAD R5, R5, R9, R0 ;  /* 0x0000000905057224 */ /* 0x000fe200078e0200 */
[----:B-1----:R-:W-:-:S03]  /*0b90*/  LEA R4, P0, R2, UR8, 0x3 ;  /* 0x0000000802047c11 */ /* 0x002fc6000f8018ff */
[----:B------:R-:W-:-:S05]  /*0ba0*/  IMAD.IADD R3, R3, 0x1, R5 ;  /* 0x0000000103037824 */ /* 0x000fca00078e0205 */
[----:B------:R-:W-:-:S05]  /*0bb0*/  LEA.HI.X R5, R2, UR9, R3, 0x3, P0 ;  /* 0x0000000902057c11 */ /* 0x000fca00080f1c03 */
[----:B------:R-:W-:Y:S01]  /*0bc0*/  STG.E.64 desc[UR6][R4.64], R18 ;  /* 0x0000001204007986 */ /* 0x000fe2000c101b06 */
[----:B------:R-:W-:Y:S05]  /*0bd0*/  EXIT ;  /* 0x000000000000794d */ /* 0x000fea0003800000 */
        .weak           $__internal_0_$__cuda_sm20_rem_s64
        .type           $__internal_0_$__cuda_sm20_rem_s64,@function
        .size           $__internal_0_$__cuda_sm20_rem_s64,(.L_x_25 - $__internal_0_$__cuda_sm20_rem_s64)
$__internal_0_$__cuda_sm20_rem_s64:
[----:B------:R-:W0:Y:S02]  /*0be0*/  LDCU.64 UR6, c[0x0][0x388] ;  /* 0x00007100ff0677ac */ /* 0x000e240008000a00 */
[----:B0-----:R-:W-:Y:S02]  /*0bf0*/  UIADD3 UR4, UP1, UPT, URZ, -UR6, URZ ;  /* 0x80000006ff047290 */ /* 0x001fe4000ff3e0ff */
[----:B------:R-:W-:Y:S02]  /*0c00*/  UISETP.GE.AND UP0, UPT, UR7, URZ, UPT ;  /* 0x000000ff0700728c */ /* 0x000fe4000bf06270 */
[----:B------:R-:W-:Y:S02]  /*0c10*/  UIADD3.X UR5, UPT, UPT, URZ, ~UR7, URZ, UP1, !UPT ;  /* 0x80000007ff057290 */ /* 0x000fe40008ffe4ff */
[----:B------:R-:W-:Y:S02]  /*0c20*/  USEL UR4, UR4, UR6, !UP0 ;  /* 0x0000000604047287 */ /* 0x000fe4000c000000 */
[----:B------:R-:W-:-:S09]  /*0c30*/  USEL UR5, UR5, UR7, !UP0 ;  /* 0x0000000705057287 */ /* 0x000fd2000c000000 */
[----:B------:R-:W0:Y:S08]  /*0c40*/  I2F.U64.RP R4, UR4 ;  /* 0x0000000400047d12 */ /* 0x000e300008309000 */
[----:B0-----:R-:W0:Y:S02]  /*0c50*/  MUFU.RCP R4, R4 ;  /* 0x0000000400047308 */ /* 0x001e240000001000 */
[----:B0-----:R-:W-:-:S06]  /*0c60*/  VIADD R6, R4, 0x1ffffffe ;  /* 0x1ffffffe04067836 */ /* 0x001fcc0000000000 */
[----:B------:R-:W0:Y:S02]  /*0c70*/  F2I.U64.TRUNC R6, R6 ;  /* 0x0000000600067311 */ /* 0x000e24000020d800 */
[----:B0-----:R-:W-:-:S04]  /*0c80*/  IMAD.WIDE.U32 R8, R6, UR4, RZ ;  /* 0x0000000406087c25 */ /* 0x001fc8000f8e00ff */
[----:B------:R-:W-:Y:S01]  /*0c90*/  IMAD R9, R6, UR5, R9 ;  /* 0x0000000506097c24 */ /* 0x000fe2000f8e0209 */
[----:B------:R-:W-:-:S03]  /*0ca0*/  IADD3 R11, P0, PT, RZ, -R8, RZ ;  /* 0x80000008ff0b7210 */ /* 0x000fc60007f1e0ff */
[----:B------:R-:W-:Y:S02]  /*0cb0*/  IMAD R9, R7, UR4, R9 ;  /* 0x0000000407097c24 */ /* 0x000fe4000f8e0209 */
[----:B------:R-:W-:-:S04]  /*0cc0*/  IMAD.HI.U32 R8, R6, R11, RZ ;  /* 0x0000000b06087227 */ /* 0x000fc800078e00ff */
[----:B------:R-:W-:Y:S02]  /*0cd0*/  IMAD.X R13, RZ, RZ, ~R9, P0 ;  /* 0x000000ffff0d7224 */ /* 0x000fe400000e0e09 */
[----:B------:R-:W-:Y:S02]  /*0ce0*/  IMAD.MOV.U32 R9, RZ, RZ, R6 ;  /* 0x000000ffff097224 */ /* 0x000fe400078e0006 */
[-C--:B------:R-:W-:Y:S02]  /*0cf0*/  IMAD R15, R7, R13.reuse, RZ ;  /* 0x0000000d070f7224 */ /* 0x080fe400078e02ff */
[----:B------:R-:W-:-:S04]  /*0d00*/  IMAD.WIDE.U32 R8, P0, R6, R13, R8 ;  /* 0x0000000d06087225 */ /* 0x000fc80007800008 */
[----:B------:R-:W-:-:S04]  /*0d10*/  IMAD.HI.U32 R13, R7, R13, RZ ;  /* 0x0000000d070d7227 */ /* 0x000fc800078e00ff */
[----:B------:R-:W-:-:S04]  /*0d20*/  IMAD.HI.U32 R8, P1, R7, R11, R8 ;  /* 0x0000000b07087227 */ /* 0x000fc80007820008 */
[----:B------:R-:W-:Y:S01]  /*0d30*/  IMAD.X R4, R13, 0x1, R7, P0 ;  /* 0x000000010d047824 */ /* 0x000fe200000e0607 */
[----:B------:R-:W-:-:S04]  /*0d40*/  IADD3 R9, P2, PT, R15, R8, RZ ;  /* 0x000000080f097210 */ /* 0x000fc80007f5e0ff */
[----:B------:R-:W-:Y:S01]  /*0d50*/  IADD3.X R11, PT, PT, RZ, RZ, R4, P2, P1 ;  /* 0x000000ffff0b7210 */ /* 0x000fe200017e2404 */
[----:B------:R-:W-:Y:S01]  /*0d60*/  IMAD.WIDE.U32 R6, R9, UR4, RZ ;  /* 0x0000000409067c25 */ /* 0x000fe2000f8e00ff */
[----:B------:R-:W-:-:S03]  /*0d70*/  ISETP.GE.AND P1, PT, R3, RZ, PT ;  /* 0x000000ff0300720c */ /* 0x000fc60003f26270 */
[----:B------:R-:W-:Y:S01]  /*0d80*/  IMAD R4, R9, UR5, R7 ;  /* 0x0000000509047c24 */ /* 0x000fe2000f8e0207 */
[----:B------:R-:W-:Y:S02]  /*0d90*/  IADD3 R13, P0, PT, RZ, -R6, RZ ;  /* 0x80000006ff0d7210 */ /* 0x000fe40007f1e0ff */
[----:B------:R-:W-:Y:S01]  /*0da0*/  IADD3 R7, P4, PT, RZ, -R0, RZ ;  /* 0x80000000ff077210 */ /* 0x000fe20007f9e0ff */
[----:B------:R-:W-:Y:S02]  /*0db0*/  IMAD R4, R11, UR4, R4 ;  /* 0x000000040b047c24 */ /* 0x000fe4000f8e0204 */
[----:B------:R-:W-:-:S04]  /*0dc0*/  IMAD.HI.U32 R8, R9, R13, RZ ;  /* 0x0000000d09087227 */ /* 0x000fc800078e00ff */
[----:B------:R-:W-:Y:S01]  /*0dd0*/  IMAD.X R6, RZ, RZ, ~R4, P0 ;  /* 0x000000ffff067224 */ /* 0x000fe200000e0e04 */
[----:B------:R-:W-:Y:S01]  /*0de0*/  SEL R4, R7, R0, !P1 ;  /* 0x0000000007047207 */ /* 0x000fe20004800000 */
[----:B------:R-:W-:Y:S02]  /*0df0*/  IMAD.MOV.U32 R7, RZ, RZ, RZ ;  /* 0x000000ffff077224 */ /* 0x000fe400078e00ff */
[----:B------:R-:W-:-:S04]  /*0e00*/  IMAD.WIDE.U32 R8, P0, R9, R6, R8 ;  /* 0x0000000609087225 */ /* 0x000fc80007800008 */
[----:B------:R-:W-:-:S04]  /*0e10*/  IMAD.HI.U32 R9, P2, R11, R13, R8 ;  /* 0x0000000d0b097227 */ /* 0x000fc80007840008 */
[CC--:B------:R-:W-:Y:S02]  /*0e20*/  IMAD R8, R11.reuse, R6.reuse, RZ ;  /* 0x000000060b087224 */ /* 0x0c0fe400078e02ff */
[----:B------:R-:W-:-:S03]  /*0e30*/  IMAD.HI.U32 R6, R11, R6, RZ ;  /* 0x000000060b067227 */ /* 0x000fc600078e00ff */
[----:B------:R-:W-:Y:S01]  /*0e40*/  IADD3 R9, P3, PT, R8, R9, RZ ;  /* 0x0000000908097210 */ /* 0x000fe20007f7e0ff */
[----:B------:R-:W-:Y:S02]  /*0e50*/  IMAD.X R8, RZ, RZ, ~R3, P4 ;  /* 0x000000ffff087224 */ /* 0x000fe400020e0e03 */
[----:B------:R-:W-:Y:S02]  /*0e60*/  IMAD.X R11, R6, 0x1, R11, P0 ;  /* 0x00000001060b7824 */ /* 0x000fe400000e060b */
[----:B------:R-:W-:Y:S01]  /*0e70*/  IMAD.HI.U32 R6, R9, R4, RZ ;  /* 0x0000000409067227 */ /* 0x000fe200078e00ff */
[----:B------:R-:W-:Y:S02]  /*0e80*/  SEL R8, R8, R3, !P1 ;  /* 0x0000000308087207 */ /* 0x000fe40004800000 */
[----:B------:R-:W-:-:S03]  /*0e90*/  IADD3.X R11, PT, PT, RZ, RZ, R11, P3, P2 ;  /* 0x000000ffff0b7210 */ /* 0x000fc60001fe440b */
[----:B------:R-:W-:-:S04]  /*0ea0*/  IMAD.WIDE.U32 R6, R9, R8, R6 ;  /* 0x0000000809067225 */ /* 0x000fc800078e0006 */
[C---:B------:R-:W-:Y:S02]  /*0eb0*/  IMAD R10, R11.reuse, R8, RZ ;  /* 0x000000080b0a7224 */ /* 0x040fe400078e02ff */
[----:B------:R-:W-:-:S04]  /*0ec0*/  IMAD.HI.U32 R3, P0, R11, R4, R6 ;  /* 0x000000040b037227 */ /* 0x000fc80007800006 */
[----:B------:R-:W-:Y:S01]  /*0ed0*/  IMAD.HI.U32 R0, R11, R8, RZ ;  /* 0x000000080b007227 */ /* 0x000fe200078e00ff */
[----:B------:R-:W-:-:S03]  /*0ee0*/  IADD3 R3, P2, PT, R10, R3, RZ ;  /* 0x000000030a037210 */ /* 0x000fc60007f5e0ff */
[----:B------:R-:W-:Y:S02]  /*0ef0*/  IMAD.X R0, RZ, RZ, R0, P0 ;  /* 0x000000ffff007224 */ /* 0x000fe400000e0600 */
[----:B------:R-:W-:-:S04]  /*0f00*/  IMAD.WIDE.U32 R6, R3, UR4, RZ ;  /* 0x0000000403067c25 */ /* 0x000fc8000f8e00ff */
[----:B------:R-:W-:Y:S01]  /*0f10*/  IMAD.X R0, RZ, RZ, R0, P2 ;  /* 0x000000ffff007224 */ /* 0x000fe200010e0600 */
[----:B------:R-:W-:Y:S01]  /*0f20*/  IADD3 R6, P2, PT, -R6, R4, RZ ;  /* 0x0000000406067210 */ /* 0x000fe20007f5e1ff */
[----:B------:R-:W-:-:S03]  /*0f30*/  IMAD R3, R3, UR5, R7 ;  /* 0x0000000503037c24 */ /* 0x000fc6000f8e0207 */
[----:B------:R-:W-:Y:S01]  /*0f40*/  ISETP.GE.U32.AND P0, PT, R6, UR4, PT ;  /* 0x0000000406007c0c */ /* 0x000fe2000bf06070 */
[----:B------:R-:W-:-:S04]  /*0f50*/  IMAD R0, R0, UR4, R3 ;  /* 0x0000000400007c24 */ /* 0x000fc8000f8e0203 */
[----:B------:R-:W-:Y:S01]  /*0f60*/  IMAD.X R0, R8, 0x1, ~R0, P2 ;  /* 0x0000000108007824 */ /* 0x000fe200010e0e00 */
[----:B------:R-:W-:-:S04]  /*0f70*/  IADD3 R3, P2, PT, R6, -UR4, RZ ;  /* 0x8000000406037c10 */ /* 0x000fc8000ff5e0ff */
[C---:B------:R-:W-:Y:S02]  /*0f80*/  ISETP.GE.U32.AND.EX P0, PT, R0.reuse, UR5, PT, P0 ;  /* 0x0000000500007c0c */ /* 0x040fe4000bf06100 */
[----:B------:R-:W-:Y:S02]  /*0f90*/  IADD3.X R7, PT, PT, R0, ~UR5, RZ, P2, !PT ;  /* 0x8000000500077c10 */ /* 0x000fe400097fe4ff */
[----:B------:R-:W-:Y:S02]  /*0fa0*/  SEL R3, R3, R6, P0 ;  /* 0x0000000603037207 */ /* 0x000fe40000000000 */
[----:B------:R-:W-:Y:S02]  /*0fb0*/  SEL R7, R7, R0, P0 ;  /* 0x0000000007077207 */ /* 0x000fe40000000000 */
[C---:B------:R-:W-:Y:S02]  /*0fc0*/  ISETP.GE.U32.AND P0, PT, R3.reuse, UR4, PT ;  /* 0x0000000403007c0c */ /* 0x040fe4000bf06070 */
[----:B------:R-:W-:-:S02]  /*0fd0*/  IADD3 R0, P2, PT, R3, -UR4, RZ ;  /* 0x8000000403007c10 */ /* 0x000fc4000ff5e0ff */
[C---:B------:R-:W-:Y:S02]  /*0fe0*/  ISETP.GE.U32.AND.EX P0, PT, R7.reuse, UR5, PT, P0 ;  /* 0x0000000507007c0c */ /* 0x040fe4000bf06100 */
[----:B------:R-:W-:Y:S02]  /*0ff0*/  IADD3.X R4, PT, PT, R7, ~UR5, RZ, P2, !PT ;  /* 0x8000000507047c10 */ /* 0x000fe400097fe4ff */
[----:B------:R-:W-:Y:S02]  /*1000*/  SEL R0, R0, R3, P0 ;  /* 0x0000000300007207 */ /* 0x000fe40000000000 */
[----:B------:R-:W-:Y:S02]  /*1010*/  SEL R4, R4, R7, P0 ;  /* 0x0000000704047207 */ /* 0x000fe40000000000 */
[----:B------:R-:W-:Y:S02]  /*1020*/  IADD3 R3, P2, PT, RZ, -R0, RZ ;  /* 0x80000000ff037210 */ /* 0x000fe40007f5e0ff */
[----:B------:R-:W-:-:S02]  /*1030*/  ISETP.NE.U32.AND P0, PT, RZ, UR6, PT ;  /* 0x00000006ff007c0c */ /* 0x000fc4000bf05070 */
[----:B------:R-:W-:Y:S01]  /*1040*/  SEL R0, R3, R0, !P1 ;  /* 0x0000000003007207 */ /* 0x000fe20004800000 */
[----:B------:R-:W-:Y:S01]  /*1050*/  IMAD.X R7, RZ, RZ, ~R4, P2 ;  /* 0x000000ffff077224 */ /* 0x000fe200010e0e04 */
[----:B------:R-:W-:Y:S01]  /*1060*/  ISETP.NE.AND.EX P0, PT, RZ, UR7, PT, P0 ;  /* 0x00000007ff007c0c */ /* 0x000fe2000bf05300 */
[----:B------:R-:W-:-:S03]  /*1070*/  IMAD.MOV.U32 R3, RZ, RZ, 0x0 ;  /* 0x00000000ff037424 */ /* 0x000fc600078e00ff */
[----:B------:R-:W-:Y:S02]  /*1080*/  SEL R4, R7, R4, !P1 ;  /* 0x0000000407047207 */ /* 0x000fe40004800000 */
[----:B------:R-:W-:Y:S02]  /*1090*/  SEL R0, R0, 0xffffffff, P0 ;  /* 0xffffffff00007807 */ /* 0x000fe40000000000 */
[----:B------:R-:W-:Y:S01]  /*10a0*/  SEL R4, R4, 0xffffffff, P0 ;  /* 0xffffffff04047807 */ /* 0x000fe20000000000 */
[----:B------:R-:W-:Y:S06]  /*10b0*/  RET.REL.NODEC R2 `(_Z17second_abraham_opPdll) ;  /* 0xffffffec02d07950 */ /* 0x000fec0003c3ffff */
.L_x_14:
        /* <DEDUP_REMOVED lines=12> */
.L_x_25:


//--------------------- .text._Z16first_abraham_opPdll --------------------------
	.section	.text._Z16first_abraham_opPdll,"ax",@progbits
	.align	128
        .global         _Z16first_abraham_opPdll
        .type           _Z16first_abraham_opPdll,@function
        .size           _Z16first_abraham_opPdll,(.L_x_26 - _Z16first_abraham_opPdll)
        .other          _Z16first_abraham_opPdll,@"STO_CUDA_ENTRY STV_DEFAULT"
_Z16first_abraham_opPdll:
.text._Z16first_abraham_opPdll:
[----:B------:R-:W0:Y:S01]  /*0000*/  LDC R1, c[0x0][0x37c] ;  /* 0x0000df00ff017b82 */ /* 0x000e220000000800 */
[----:B------:R-:W1:Y:S01]  /*0010*/  S2R R5, SR_TID.Y ;  /* 0x0000000000057919 */ /* 0x000e620000002200 */
[----:B------:R-:W2:Y:S06]  /*0020*/  LDCU UR5, c[0x0][0x2fc] ;  /* 0x00005f80ff0577ac */ /* 0x000eac0008000800 */
[----:B------:R-:W3:Y:S01]  /*0030*/  LDC R3, c[0x0][0x360] ;  /* 0x0000d800ff037b82 */ /* 0x000ee20000000800 */
[----:B0-----:R-:W-:Y:S01]  /*0040*/  VIADD R1, R1, 0xfffffff0 ;  /* 0xfffffff001017836 */ /* 0x001fe20000000000 */
[----:B------:R-:W3:Y:S01]  /*0050*/  S2R R2, SR_TID.X ;  /* 0x0000000000027919 */ /* 0x000ee20000002100 */
[----:B------:R-:W0:Y:S01]  /*0060*/  LDCU UR8, c[0x0][0x38c] ;  /* 0x00007180ff0877ac */ /* 0x000e220008000800 */
[----:B------:R-:W4:Y:S04]  /*0070*/  LDCU UR4, c[0x0][0x2f8] ;  /* 0x00005f00ff0477ac */ /* 0x000f280008000800 */
[----:B------:R-:W1:Y:S08]  /*0080*/  S2UR UR7, SR_CTAID.Y ;  /* 0x00000000000779c3 */ /* 0x000e700000002600 */
[----:B------:R-:W1:Y:S01]  /*0090*/  LDC R0, c[0x0][0x364] ;  /* 0x0000d900ff007b82 */ /* 0x000e620000000800 */
[----:B0-----:R-:W-:-:S07]  /*00a0*/  UISETP.NE.U32.AND UP0, UPT, UR8, URZ, UPT ;  /* 0x000000ff0800728c */ /* 0x001fce000bf05070 */
[----:B------:R-:W3:Y:S01]  /*00b0*/  S2UR UR6, SR_CTAID.X ;  /* 0x00000000000679c3 */ /* 0x000ee20000002500 */
[----:B----4-:R-:W-:-:S05]  /*00c0*/  IADD3 R6, P0, PT, R1, UR4, RZ ;  /* 0x0000000401067c10 */ /* 0x010fca000ff1e0ff */
[----:B--2---:R-:W-:Y:S02]  /*00d0*/  IMAD.X R7, RZ, RZ, UR5, P0 ;  /* 0x00000005ff077e24 */ /* 0x004fe400080e06ff */
[----:B-1----:R-:W-:Y:S02]  /*00e0*/  IMAD R0, R0, UR7, R5 ;  /* 0x0000000700007c24 */ /* 0x002fe4000f8e0205 */
[----:B---3--:R-:W-:Y:S02]  /*00f0*/  IMAD R3, R3, UR6, R2 ;  /* 0x0000000603037c24 */ /* 0x008fe4000f8e0202 */
[----:B------:R-:W-:Y:S01]  /*0100*/  VIADD R2, R0, 0x1 ;  /* 0x0000000100027836 */ /* 0x000fe20000000000 */
[----:B------:R-:W-:Y:S06]  /*0110*/  BRA.U UP0, `(.L_x_15) ;  /* 0x0000000100547547 */ /* 0x000fec000b800000 */
        /* <DEDUP_REMOVED lines=21> */
.L_x_15:
[----:B------:R-:W-:-:S07]  /*0270*/  MOV R4, 0x290 ;  /* 0x0000029000047802 */ /* 0x000fce0000000f00 */
[----:B------:R-:W-:Y:S05]  /*0280*/  CALL.REL.NOINC `($__internal_1_$__cuda_sm20_rem_s64) ;  /* 0x0000000800787944 */ /* 0x000fea0003c00000 */
[----:B------:R-:W-:-:S04]  /*0290*/  ISETP.NE.U32.AND P0, PT, R2, RZ, PT ;  /* 0x000000ff0200720c */ /* 0x000fc80003f05070 */
[----:B------:R-:W-:-:S13]  /*02a0*/  ISETP.NE.AND.EX P0, PT, R8, RZ, PT, P0 ;  /* 0x000000ff0800720c */ /* 0x000fda0003f05300 */
.L_x_16:
        /* <DEDUP_REMOVED lines=12> */
[----:B------:R-:W-:Y:S01]  /*0370*/  ISETP.GE.U32.AND.EX P1, PT, R9, RZ, PT, P1 ;  /* 0x000000ff0900720c */ /* 0x000fe20003f26110 */
[----:B------:R-:W-:Y:S01]  /*0380*/  IMAD.MOV.U32 R2, RZ, RZ, RZ ;  /* 0x000000ffff027224 */ /* 0x000fe200078e00ff */
[----:B------:R-:W-:Y:S01]  /*0390*/  ISETP.NE.U32.AND P0, PT, R0, RZ, PT ;  /* 0x000000ff0000720c */ /* 0x000fe20003f05070 */
[----:B------:R-:W-:Y:S02]  /*03a0*/  IMAD.MOV.U32 R4, RZ, RZ, RZ ;  /* 0x000000ffff047224 */ /* 0x000fe400078e00ff */
[----:B------:R-:W-:Y:S01]  /*03b0*/  IMAD R5, R3, R9, R13 ;  /* 0x0000000903057224 */ /* 0x000fe200078e020d */
[----:B------:R-:W-:-:S07]  /*03c0*/  ISETP.NE.AND.EX P0, PT, RZ, RZ, PT, P0 ;  /* 0x000000ffff00720c */ /* 0x000fce0003f05300 */
[----:B------:R-:W-:Y:S06]  /*03d0*/  @!P1 BRA `(.L_x_18) ;  /* 0x0000000000cc9947 */ /* 0x000fec0003800000 */
        /* <DEDUP_REMOVED lines=10> */
.L_x_19:
[----:B------:R-:W-:Y:S02]  /*0480*/  IMAD.MOV.U32 R10, RZ, RZ, R18 ;  /* 0x000000ffff0a7224 */ /* 0x000fe400078e0012 */
[----:B------:R-:W-:-:S05]  /*0490*/  IMAD.MOV.U32 R11, RZ, RZ, R19 ;  /* 0x000000ffff0b7224 */ /* 0x000fca00078e0013 */
[----:B------:R-:W2:Y:S04]  /*04a0*/  LDG.E.64 R18, desc[UR36][R10.64+-0x40] ;  /* 0xffffc0240a127981 */ /* 0x000ea8000c1e1b00 */
[----:B------:R-:W3:Y:S04]  /*04b0*/  LDG.E.64 R22, desc[UR36][R10.64+-0x38] ;  /* 0xffffc8240a167981 */ /* 0x000ee8000c1e1b00 */
[----:B------:R-:W4:Y:S04]  /*04c0*/  LDG.E.64 R20, desc[UR36][R10.64+-0x30] ;  /* 0xffffd0240a147981 */ /* 0x000f28000c1e1b00 */
[----:B------:R-:W5:Y:S01]  /*04d0*/  LDG.E.64 R14, desc[UR36][R10.64+-0x28] ;  /* 0xffffd8240a0e7981 */ /* 0x000f62000c1e1b00 */
[----:B--2---:R-:W-:-:S03]  /*04e0*/  DADD R16, R18, R16 ;  /* 0x0000000012107229 */ /* 0x004fc60000000010 */
[----:B------:R-:W2:Y:S05]  /*04f0*/  LDG.E.64 R18, desc[UR36][R10.64+-0x20] ;  /* 0xffffe0240a127981 */ /* 0x000eaa000c1e1b00 */
[----:B---3--:R-:W-:Y:S01]  /*0500*/  DADD R16, R16, R22 ;  /* 0x0000000010107229 */ /* 0x008fe20000000016 */
[----:B------:R-:W3:Y:S07]  /*0510*/  LDG.E.64 R22, desc[UR36][R10.64+-0x18] ;  /* 0xffffe8240a167981 */ /* 0x000eee000c1e1b00 */
[----:B----4-:R-:W-:Y:S01]  /*0520*/  DADD R16, R16, R20 ;  /* 0x0000000010107229 */ /* 0x010fe20000000014 */
[----:B------:R-:W4:Y:S07]  /*0530*/  LDG.E.64 R20, desc[UR36][R10.64+-0x10] ;  /* 0xfffff0240a147981 */ /* 0x000f2e000c1e1b00 */
[----:B-----5:R-:W-:Y:S01]  /*0540*/  DADD R16, R16, R14 ;  /* 0x0000000010107229 */ /* 0x020fe2000000000e */
[----:B------:R-:W5:Y:S07]  /*0550*/  LDG.E.64 R14, desc[UR36][R10.64+-0x8] ;  /* 0xfffff8240a0e7981 */ /* 0x000f6e000c1e1b00 */
[----:B--2---:R-:W-:-:S02]  /*0560*/  DADD R18, R16, R18 ;  /* 0x0000000010127229 */ /* 0x004fc40000000012 */
[----:B------:R-:W2:Y:S06]  /*0570*/  LDG.E.64 R16, desc[UR36][R10.64] ;  /* 0x000000240a107981 */ /* 0x000eac000c1e1b00 */
[----:B---3--:R-:W-:Y:S02]  /*0580*/  DADD R22, R18, R22 ;  /* 0x0000000012167229 */ /* 0x008fe40000000016 */
[----:B------:R-:W3:Y:S06]  /*0590*/  LDG.E.64 R18, desc[UR36][R10.64+0x8] ;  /* 0x000008240a127981 */ /* 0x000eec000c1e1b00 */
[----:B----4-:R-:W-:-:S02]  /*05a0*/  DADD R20, R22, R20 ;  /* 0x0000000016147229 */ /* 0x010fc40000000014 */
[----:B------:R-:W4:Y:S06]  /*05b0*/  LDG.E.64 R22, desc[UR36][R10.64+0x10] ;  /* 0x000010240a167981 */ /* 0x000f2c000c1e1b00 */
[----:B-----5:R-:W-:Y:S02]  /*05c0*/  DADD R14, R20, R14 ;  /* 0x00000000140e7229 */ /* 0x020fe4000000000e */
        /* <DEDUP_REMOVED lines=8> */
[----:B------:R-:W5:Y:S01]  /*0650*/  LDG.E.64 R22, desc[UR36][R10.64+0x38] ;  /* 0x000038240a167981 */ /* 0x000f62000c1e1b00 */
[----:B------:R-:W-:-:S04]  /*0660*/  IADD3 R25, P1, PT, R25, -0x10, RZ ;  /* 0xfffffff019197810 */ /* 0x000fc80007f3e0ff */
[----:B------:R-:W-:Y:S02]  /*0670*/  IADD3.X R24, PT, PT, R24, -0x1, RZ, P1, !PT ;  /* 0xffffffff18187810 */ /* 0x000fe40000ffe4ff */
[----:B------:R-:W-:-:S04]  /*0680*/  ISETP.NE.U32.AND P1, PT, R25, RZ, PT ;  /* 0x000000ff1900720c */ /* 0x000fc80003f25070 */
[----:B------:R-:W-:Y:S01]  /*0690*/  ISETP.NE.AND.EX P1, PT, R24, RZ, PT, P1 ;  /* 0x000000ff1800720c */ /* 0x000fe20003f25310 */
[----:B--2---:R-:W-:-:S08]  /*06a0*/  DADD R14, R20, R14 ;  /* 0x00000000140e7229 */ /* 0x004fd0000000000e */
[----:B---3--:R-:W-:-:S08]  /*06b0*/  DADD R14, R14, R16 ;  /* 0x000000000e0e7229 */ /* 0x008fd00000000010 */
[----:B----4-:R-:W-:Y:S01]  /*06c0*/  DADD R14, R14, R18 ;  /* 0x000000000e0e7229 */ /* 0x010fe20000000012 */
[----:B------:R-:W-:-:S05]  /*06d0*/  IADD3 R18, P2, PT, R10, 0x80, RZ ;  /* 0x000000800a127810 */ /* 0x000fca0007f5e0ff */
[----:B------:R-:W-:Y:S02]  /*06e0*/  IMAD.X R19, RZ, RZ, R11, P2 ;  /* 0x000000ffff137224 */ /* 0x000fe400010e060b */
[----:B-----5:R-:W-:Y:S01]  /*06f0*/  DADD R16, R14, R22 ;  /* 0x000000000e107229 */ /* 0x020fe20000000016 */
[----:B------:R-:W-:Y:S10]  /*0700*/  @P1 BRA `(.L_x_19) ;  /* 0xfffffffc005c1947 */ /* 0x000ff4000383ffff */
.L_x_18:
        /* <DEDUP_REMOVED lines=22> */
[----:B----4-:R-:W-:-:S08]  /*0870*/  DADD R10, R24, R10 ;  /* 0x00000000180a7229 */ /* 0x010fd0000000000a */
[----:B-----5:R-:W-:-:S08]  /*0880*/  DADD R10, R10, R18 ;  /* 0x000000000a0a7229 */ /* 0x020fd00000000012 */
[----:B------:R-:W-:Y:S01]  /*0890*/  DADD R10, R10, R14 ;  /* 0x000000000a0a7229 */ /* 0x000fe2000000000e */
[----:B------:R-:W-:-:S05]  /*08a0*/  IADD3 R2, P1, PT, R2, 0x8, RZ ;  /* 0x0000000802027810 */ /* 0x000fca0007f3e0ff */
[----:B------:R-:W-:Y:S02]  /*08b0*/  IMAD.X R4, RZ, RZ, R4, P1 ;  /* 0x000000ffff047224 */ /* 0x000fe400008e0604 */
[----:B--2---:R-:W-:-:S08]  /*08c0*/  DADD R10, R10, R16 ;  /* 0x000000000a0a7229 */ /* 0x004fd00000000010 */
[----:B---3--:R-:W-:-:S08]  /*08d0*/  DADD R10, R10, R22 ;  /* 0x000000000a0a7229 */ /* 0x008fd00000000016 */
[----:B------:R-:W-:-:S11]  /*08e0*/  DADD R16, R10, R28 ;  /* 0x000000000a107229 */ /* 0x000fd6000000001c */
.L_x_20:
        /* <DEDUP_REMOVED lines=12> */
[----:B------:R-:W-:-:S02]  /*09b0*/  LOP3.LUT R0, R8, 0x3, RZ, 0xc0, !PT ;  /* 0x0000000308007812 */ /* 0x000fc400078ec0ff */
[----:B------:R-:W-:Y:S02]  /*09c0*/  @P0 IADD3 R2, P2, PT, R2, 0x4, RZ ;  /* 0x0000000402020810 */ /* 0x000fe40007f5e0ff */
[----:B------:R-:W-:-:S03]  /*09d0*/  ISETP.NE.U32.AND P1, PT, R0, RZ, PT ;  /* 0x000000ff0000720c */ /* 0x000fc60003f25070 */
[----:B------:R-:W-:Y:S01]  /*09e0*/  @P0 IMAD.X R4, RZ, RZ, R4, P2 ;  /* 0x000000ffff040224 */ /* 0x000fe200010e0604 */
[----:B--2---:R-:W-:-:S08]  /*09f0*/  @P0 DADD R22, R16, R22 ;  /* 0x0000000010160229 */ /* 0x004fd00000000016 */
[----:B---3--:R-:W-:-:S08]  /*0a00*/  @P0 DADD R18, R22, R18 ;  /* 0x0000000016120229 */ /* 0x008fd00000000012 */
[----:B----4-:R-:W-:Y:S01]  /*0a10*/  @P0 DADD R10, R18, R10 ;  /* 0x00000000120a0229 */ /* 0x010fe2000000000a */
[----:B------:R-:W-:-:S05]  /*0a20*/  IMAD.MOV.U32 R18, RZ, RZ, RZ ;  /* 0x000000ffff127224 */ /* 0x000fca00078e00ff */
[----:B------:R-:W-:Y:S02]  /*0a30*/  ISETP.NE.AND.EX P1, PT, R18, RZ, PT, P1 ;  /* 0x000000ff1200720c */ /* 0x000fe40003f25310 */
[----:B-----5:R-:W-:-:S11]  /*0a40*/  @P0 DADD R16, R10, R14 ;  /* 0x000000000a100229 */ /* 0x020fd6000000000e */
[----:B------:R-:W-:Y:S05]  /*0a50*/  @!P1 BRA `(.L_x_17) ;  /* 0x0000000000409947 */ /* 0x000fea0003800000 */
[----:B------:R-:W0:Y:S01]  /*0a60*/  LDCU.64 UR4, c[0x0][0x380] ;  /* 0x00007000ff0477ac */ /* 0x000e220008000a00 */
[----:B------:R-:W-:-:S05]  /*0a70*/  IADD3 R11, P0, PT, R2, R12, RZ ;  /* 0x0000000c020b7210 */ /* 0x000fca0007f1e0ff */
[----:B------:R-:W-:Y:S01]  /*0a80*/  IMAD.X R4, R4, 0x1, R5, P0 ;  /* 0x0000000104047824 */ /* 0x000fe200000e0605 */
[----:B0-----:R-:W-:-:S04]  /*0a90*/  LEA R2, P1, R11, UR4, 0x3 ;  /* 0x000000040b027c11 */ /* 0x001fc8000f8218ff */
[----:B------:R-:W-:-:S09]  /*0aa0*/  LEA.HI.X R11, R11, UR5, R4, 0x3, P1 ;  /* 0x000000050b0b7c11 */ /* 0x000fd200088f1c04 */
.L_x_21:
        /* <DEDUP_REMOVED lines=11> */
.L_x_17:
[----:B------:R-:W0:Y:S01]  /*0b60*/  LDCU.64 UR4, c[0x0][0x388] ;  /* 0x00007100ff0477ac */ /* 0x000e220008000a00 */
[----:B------:R-:W-:Y:S01]  /*0b70*/  MOV R0, 0x8 ;  /* 0x0000000800007802 */ /* 0x000fe20000000f00 */
[C---:B0-----:R-:W-:Y:S01]  /*0b80*/  IMAD.WIDE.U32 R22, R3.reuse, R8, UR4 ;  /* 0x0000000403167e25 */ /* 0x041fe2000f8e0008 */
[----:B------:R-:W0:Y:S03]  /*0b90*/  LDCU.64 UR4, c[0x4][URZ] ;  /* 0x01000000ff0477ac */ /* 0x000e260008000a00 */
[----:B------:R-:W-:Y:S02]  /*0ba0*/  IMAD R19, R3, R9, R23 ;  /* 0x0000000903137224 */ /* 0x000fe400078e0217 */
[----:B------:R-:W-:Y:S01]  /*0bb0*/  IMAD.MOV.U32 R18, RZ, RZ, R22 ;  /* 0x000000ffff127224 */ /* 0x000fe200078e0016 */
[----:B------:R1:W2:Y:S04]  /*0bc0*/  LDC.64 R2, c[0x4][R0] ;  /* 0x0100000000027b82 */ /* 0x0002a80000000a00 */
[----:B------:R1:W-:Y:S01]  /*0bd0*/  STL.128 [R1], R16 ;  /* 0x0000001001007387 */ /* 0x0003e20000100c00 */
[----:B0-----:R-:W-:-:S02]  /*0be0*/  IMAD.U32 R4, RZ, RZ, UR4 ;  /* 0x00000004ff047e24 */ /* 0x001fc4000f8e00ff */
[----:B------:R-:W-:-:S07]  /*0bf0*/  IMAD.U32 R5, RZ, RZ, UR5 ;  /* 0x00000005ff057e24 */ /* 0x000fce000f8e00ff */
[----:B------:R-:W-:-:S07]  /*0c00*/  LEPC R20, `(.L_x_22) ;  /* 0x000000001014794e */ /* 0x000fce0000000000 */
[----:B-12---:R-:W-:Y:S05]  /*0c10*/  CALL.ABS.NOINC R2 ;  /* 0x0000000002007343 */ /* 0x006fea0003c00000 */
.L_x_22:
[----:B------:R-:W0:Y:S02]  /*0c20*/  LDCU.64 UR4, c[0x0][0x380] ;  /* 0x00007000ff0477ac */ /* 0x000e240008000a00 */
[----:B0-----:R-:W-:-:S04]  /*0c30*/  LEA R2, P0, R22, UR4, 0x3 ;  /* 0x0000000416027c11 */ /* 0x001fc8000f8018ff */
[----:B------:R-:W-:-:S05]  /*0c40*/  LEA.HI.X R3, R22, UR5, R19, 0x3, P0 ;  /* 0x0000000516037c11 */ /* 0x000fca00080f1c13 */
[----:B------:R-:W-:Y:S01]  /*0c50*/  STG.E.64 desc[UR36][R2.64+-0x8], R16 ;  /* 0xfffff81002007986 */ /* 0x000fe2000c101b24 */
[----:B------:R-:W-:Y:S05]  /*0c60*/  EXIT ;  /* 0x000000000000794d */ /* 0x000fea0003800000 */
        .weak           $__internal_1_$__cuda_sm20_rem_s64
        .type           $__internal_1_$__cuda_sm20_rem_s64,@function
        .size           $__internal_1_$__cuda_sm20_rem_s64,(.L_x_26 - $__internal_1_$__cuda_sm20_rem_s64)
$__internal_1_$__cuda_sm20_rem_s64:
        /* <DEDUP_REMOVED lines=24> */
[----:B------:R-:W-:-:S04]  /*0df0*/  IMAD.WIDE.U32 R8, R11, UR4, RZ ;  /* 0x000000040b087c25 */ /* 0x000fc8000f8e00ff */
[----:B------:R-:W-:Y:S01]  /*0e00*/  IMAD R10, R11, UR5, R9 ;  /* 0x000000050b0a7c24 */ /* 0x000fe2000f8e0209 */
[----:B------:R-:W-:-:S03]  /*0e10*/  IADD3 R9, P0, PT, RZ, -R8, RZ ;  /* 0x80000008ff097210 */ /* 0x000fc60007f1e0ff */
[----:B------:R-:W-:Y:S02]  /*0e20*/  IMAD R8, R5, UR4, R10 ;  /* 0x0000000405087c24 */ /* 0x000fe4000f8e020a */
[----:B------:R-:W-:-:S04]  /*0e30*/  IMAD.HI.U32 R10, R11, R9, RZ ;  /* 0x000000090b0a7227 */ /* 0x000fc800078e00ff */
[----:B------:R-:W-:-:S04]  /*0e40*/  IMAD.X R8, RZ, RZ, ~R8, P0 ;  /* 0x000000ffff087224 */ /* 0x000fc800000e0e08 */
[----:B------:R-:W-:-:S04]  /*0e50*/  IMAD.WIDE.U32 R10, P0, R11, R8, R10 ;  /* 0x000000080b0a7225 */ /* 0x000fc8000780000a */
[C---:B------:R-:W-:Y:S02]  /*0e60*/  IMAD R12, R5.reuse, R8, RZ ;  /* 0x00000008050c7224 */ /* 0x040fe400078e02ff */
[----:B------:R-:W-:-:S04]  /*0e70*/  IMAD.HI.U32 R11, P1, R5, R9, R10 ;  /* 0x00000009050b7227 */ /* 0x000fc8000782000a */
[----:B------:R-:W-:Y:S01]  /*0e80*/  IMAD.HI.U32 R10, R5, R8, RZ ;  /* 0x00000008050a7227 */ /* 0x000fe200078e00ff */
[----:B------:R-:W-:-:S03]  /*0e90*/  IADD3 R11, P2, PT, R12, R11, RZ ;  /* 0x0000000b0c0b7210 */ /* 0x000fc60007f5e0ff */
[----:B------:R-:W-:Y:S02]  /*0ea0*/  IMAD.X R5, R10, 0x1, R5, P0 ;  /* 0x000000010a057824 */ /* 0x000fe400000e0605 */
[----:B------:R-:W-:-:S03]  /*0eb0*/  IMAD.HI.U32 R8, R11, R2, RZ ;  /* 0x000000020b087227 */ /* 0x000fc600078e00ff */
[----:B------:R-:W-:Y:S01]  /*0ec0*/  IADD3.X R5, PT, PT, RZ, RZ, R5, P2, P1 ;  /* 0x000000ffff057210 */ /* 0x000fe200017e2405 */
[----:B------:R-:W-:Y:S02]  /*0ed0*/  IMAD.MOV.U32 R9, RZ, RZ, RZ ;  /* 0x000000ffff097224 */ /* 0x000fe400078e00ff */
[----:B------:R-:W-:-:S04]  /*0ee0*/  IMAD.WIDE.U32 R8, RZ, R11, R8 ;  /* 0x0000000bff087225 */ /* 0x000fc800078e0008 */
[----:B------:R-:W-:-:S05]  /*0ef0*/  IMAD.HI.U32 R5, P0, R5, R2, R8 ;  /* 0x0000000205057227 */ /* 0x000fca0007800008 */
[----:B------:R-:W-:Y:S01]  /*0f00*/  IADD3 R11, P1, PT, RZ, R5, RZ ;  /* 0x00000005ff0b7210 */ /* 0x000fe20007f3e0ff */
[----:B------:R-:W-:-:S04]  /*0f10*/  IMAD.X R5, RZ, RZ, RZ, P0 ;  /* 0x000000ffff057224 */ /* 0x000fc800000e06ff */
[----:B------:R-:W-:-:S04]  /*0f20*/  IMAD.WIDE.U32 R8, R11, UR4, RZ ;  /* 0x000000040b087c25 */ /* 0x000fc8000f8e00ff */
[----:B------:R-:W-:Y:S01]  /*0f30*/  IMAD.X R5, RZ, RZ, R5, P1 ;  /* 0x000000ffff057224 */ /* 0x000fe200008e0605 */
[----:B------:R-:W-:Y:S01]  /*0f40*/  IADD3 R2, P1, PT, -R8, R2, RZ ;  /* 0x0000000208027210 */ /* 0x000fe20007f3e1ff */
[----:B------:R-:W-:-:S03]  /*0f50*/  IMAD R10, R11, UR5, R9 ;  /* 0x000000050b0a7c24 */ /* 0x000fc6000f8e0209 */
[----:B------:R-:W-:Y:S01]  /*0f60*/  ISETP.GE.U32.AND P0, PT, R2, UR4, PT ;  /* 0x0000000402007c0c */ /* 0x000fe2000bf06070 */
[----:B------:R-:W-:-:S04]  /*0f70*/  IMAD R5, R5, UR4, R10 ;  /* 0x0000000405057c24 */ /* 0x000fc8000f8e020a */
[----:B------:R-:W-:Y:S01]  /*0f80*/  IMAD.X R8, RZ, RZ, ~R5, P1 ;  /* 0x000000ffff087224 */ /* 0x000fe200008e0e05 */
        /* <DEDUP_REMOVED lines=8> */
[----:B------:R-:W-:Y:S02]  /*1010*/  ISETP.NE.U32.AND P1, PT, RZ, UR6, PT ;  /* 0x00000006ff007c0c */ /* 0x000fe4000bf25070 */
[----:B------:R-:W-:Y:S02]  /*1020*/  IADD3.X R8, PT, PT, R9, ~UR5, RZ, P2, !PT ;  /* 0x8000000509087c10 */ /* 0x000fe400097fe4ff */
[----:B------:R-:W-:Y:S01]  /*1030*/  SEL R2, R2, R5, P0 ;  /* 0x0000000502027207 */ /* 0x000fe20000000000 */
[----:B------:R-:W-:Y:S01]  /*1040*/  IMAD.MOV.U32 R5, RZ, RZ, 0x0 ;  /* 0x00000000ff057424 */ /* 0x000fe200078e00ff */
[----:B------:R-:W-:Y:S02]  /*1050*/  ISETP.NE.AND.EX P1, PT, RZ, UR7, PT, P1 ;  /* 0x00000007ff007c0c */ /* 0x000fe4000bf25310 */
[----:B------:R-:W-:-:S02]  /*1060*/  SEL R8, R8, R9, P0 ;  /* 0x0000000908087207 */ /* 0x000fc40000000000 */
[----:B------:R-:W-:Y:S02]  /*1070*/  SEL R2, R2, 0xffffffff, P1 ;  /* 0xffffffff02027807 */ /* 0x000fe40000800000 */
[----:B------:R-:W-:Y:S01]  /*1080*/  SEL R8, R8, 0xffffffff, P1 ;  /* 0xffffffff08087807 */ /* 0x000fe20000800000 */
[----:B------:R-:W-:Y:S06]  /*1090*/  RET.REL.NODEC R4 `(_Z16first_abraham_opPdll) ;  /* 0xffffffec04d87950 */ /* 0x000fec0003c3ffff */
.L_x_23:
        /* <DEDUP_REMOVED lines=14> */
.L_x_26:


//--------------------- .text._Z7mat_cpyPdS_ll    --------------------------
	.section	.text._Z7mat_cpyPdS_ll,"ax",@progbits
	.align	128
        .global         _Z7mat_cpyPdS_ll
        .type           _Z7mat_cpyPdS_ll,@function
        .size           _Z7mat_cpyPdS_ll,(.L_x_30 - _Z7mat_cpyPdS_ll)
        .other          _Z7mat_cpyPdS_ll,@"STO_CUDA_ENTRY STV_DEFAULT"
_Z7mat_cpyPdS_ll:
.text._Z7mat_cpyPdS_ll:
[----:B------:R-:W-:Y:S01]  /*0000*/  LDC R1, c[0x0][0x37c] ;  /* 0x0000df00ff017b82 */ /* 0x000fe20000000800 */
[----:B------:R-:W0:Y:S01]  /*0010*/  S2R R2, SR_CTAID.X ;  /* 0x0000000000027919 */ /* 0x000e220000002500 */
[----:B------:R-:W1:Y:S01]  /*0020*/  LDCU.128 UR12, c[0x0][0x390] ;  /* 0x00007200ff0c77ac */ /* 0x000e620008000c00 */
[----:B------:R-:W0:Y:S01]  /*0030*/  S2R R3, SR_TID.X ;  /* 0x0000000000037919 */ /* 0x000e220000002100 */
[----:B------:R-:W0:Y:S01]  /*0040*/  LDCU UR5, c[0x0][0x360] ;  /* 0x00006c00ff0577ac */ /* 0x000e220008000800 */
[----:B------:R-:W2:Y:S01]  /*0050*/  S2R R5, SR_CTAID.Y ;  /* 0x0000000000057919 */ /* 0x000ea20000002600 */
[----:B------:R-:W2:Y:S01]  /*0060*/  LDCU UR6, c[0x0][0x364] ;  /* 0x00006c80ff0677ac */ /* 0x000ea20008000800 */
[----:B------:R-:W2:Y:S01]  /*0070*/  S2R R0, SR_TID.Y ;  /* 0x0000000000007919 */ /* 0x000ea20000002200 */
[----:B-1----:R-:W-:Y:S02]  /*0080*/  UIMAD UR4, UR15, UR12, URZ ;  /* 0x0000000c0f0472a4 */ /* 0x002fe4000f8e02ff */
[----:B------:R-:W-:-:S02]  /*0090*/  UIMAD.WIDE.U32 UR8, UR14, UR12, URZ ;  /* 0x0000000c0e0872a5 */ /* 0x000fc4000f8e00ff */
[----:B------:R-:W-:-:S04]  /*00a0*/  UIMAD UR4, UR13, UR14, UR4 ;  /* 0x0000000e0d0472a4 */ /* 0x000fc8000f8e0204 */
[----:B------:R-:W-:Y:S01]  /*00b0*/  UIADD3 UR4, UPT, UPT, UR9, UR4, URZ ;  /* 0x0000000409047290 */ /* 0x000fe2000fffe0ff */
[----:B0-----:R-:W-:Y:S02]  /*00c0*/  IMAD R2, R2, UR5, R3 ;  /* 0x0000000502027c24 */ /* 0x001fe4000f8e0203 */
[----:B------:R-:W-:Y:S02]  /*00d0*/  IMAD.MOV.U32 R3, RZ, RZ, RZ ;  /* 0x000000ffff037224 */ /* 0x000fe400078e00ff */
[----:B--2---:R-:W-:Y:S02]  /*00e0*/  IMAD R5, R5, UR6, R0 ;  /* 0x0000000605057c24 */ /* 0x004fe4000f8e0200 */
[----:B------:R-:W-:Y:S02]  /*00f0*/  IMAD.U32 R0, RZ, RZ, UR4 ;  /* 0x00000004ff007e24 */ /* 0x000fe4000f8e00ff */
[----:B------:R-:W-:-:S04]  /*0100*/  IMAD.WIDE.U32 R2, R5, UR12, R2 ;  /* 0x0000000c05027c25 */ /* 0x000fc8000f8e0002 */
[----:B------:R-:W-:Y:S01]  /*0110*/  IMAD R5, R5, UR13, R3 ;  /* 0x0000000d05057c24 */ /* 0x000fe2000f8e0203 */
[----:B------:R-:W-:-:S04]  /*0120*/  ISETP.LT.U32.AND P0, PT, R2, UR8, PT ;  /* 0x0000000802007c0c */ /* 0x000fc8000bf01070 */
[----:B------:R-:W-:-:S13]  /*0130*/  ISETP.GT.AND.EX P0, PT, R0, R5, PT, P0 ;  /* 0x000000050000720c */ /* 0x000fda0003f04300 */
[----:B------:R-:W-:Y:S05]  /*0140*/  @!P0 EXIT ;  /* 0x000000000000894d */ /* 0x000fea0003800000 */
[----:B------:R-:W0:Y:S01]  /*0150*/  LDCU.128 UR8, c[0x0][0x380] ;  /* 0x00007000ff0877ac */ /* 0x000e220008000c00 */
[C---:B------:R-:W-:Y:S01]  /*0160*/  IMAD.SHL.U32 R4, R2.reuse, 0x8, RZ ;  /* 0x0000000802047824 */ /* 0x040fe200078e00ff */
[----:B------:R-:W-:Y:S01]  /*0170*/  SHF.L.U64.HI R0, R2, 0x3, R5 ;  /* 0x0000000302007819 */ /* 0x000fe20000010205 */
[----:B------:R-:W1:Y:S03]  /*0180*/  LDCU.64 UR4, c[0x0][0x358] ;  /* 0x00006b00ff0477ac */ /* 0x000e660008000a00 */
[----:B0-----:R-:W-:-:S04]  /*0190*/  IADD3 R2, P0, PT, R4, UR10, RZ ;  /* 0x0000000a04027c10 */ /* 0x001fc8000ff1e0ff */
[----:B------:R-:W-:-:S06]  /*01a0*/  IADD3.X R3, PT, PT, R0, UR11, RZ, P0, !PT ;  /* 0x0000000b00037c10 */ /* 0x000fcc00087fe4ff */
[----:B-1----:R-:W2:Y:S01]  /*01b0*/  LDG.E.64 R2, desc[UR4][R2.64] ;  /* 0x0000000402027981 */ /* 0x002ea2000c1e1b00 */
[----:B------:R-:W-:-:S04]  /*01c0*/  IADD3 R4, P0, PT, R4, UR8, RZ ;  /* 0x0000000804047c10 */ /* 0x000fc8000ff1e0ff */
[----:B------:R-:W-:-:S05]  /*01d0*/  IADD3.X R5, PT, PT, R0, UR9, RZ, P0, !PT ;  /* 0x0000000900057c10 */ /* 0x000fca00087fe4ff */
[----:B--2---:R-:W-:Y:S01]  /*01e0*/  STG.E.64 desc[UR4][R4.64], R2 ;  /* 0x0000000204007986 */ /* 0x004fe2000c101b04 */
[----:B------:R-:W-:Y:S05]  /*01f0*/  EXIT ;  /* 0x000000000000794d */ /* 0x000fea0003800000 */
.L_x_24:
        /* <DEDUP_REMOVED lines=16> */
.L_x_30:


//--------------------- .nv.global.init           --------------------------
	.section	.nv.global.init,"aw",@progbits
.nv.global.init:
	.type		$str,@object
	.size		$str,(.L_0 - $str)
$str:
        /*0000*/ 	.byte	0x61, 0x63, 0x63, 0x20, 0x25, 0x6c, 0x66, 0x20, 0x6f, 0x6e, 0x20, 0x70, 0x6f, 0x73, 0x20, 0x25
        /*0010*/ 	.byte	0x64, 0x0a, 0x00
.L_0:


//--------------------- .nv.shared.reserved.0     --------------------------
	.section	.nv.shared.reserved.0,"aw",@nobits
	.weak		__nv_reservedSMEM_offset_0_alias
	.size		__nv_reservedSMEM_offset_0_alias, 0, 64
	.other		__nv_reservedSMEM_offset_0_alias,@"STO_CUDA_RESERVED_SHARED STV_DEFAULT"
__nv_reservedSMEM_offset_0_alias:
	.zero		0
	.zero		64


//--------------------- .nv.constant0._Z8mat_multPdS_S_l --------------------------
	.section	.nv.constant0._Z8mat_multPdS_S_l,"a",@progbits
	.sectionflags	@""
	.align	4
.nv.constant0._Z8mat_multPdS_S_l:
	.zero		928


//--------------------- .nv.constant0._Z17second_abraham_opPdll --------------------------
	.section	.nv.constant0._Z17second_abraham_opPdll,"a",@progbits
	.sectionflags	@""
	.align	4
.nv.constant0._Z17second_abraham_opPdll:
	.zero		920


//--------------------- .nv.constant0._Z16first_abraham_opPdll --------------------------
	.section	.nv.constant0._Z16first_abraham_opPdll,"a",@progbits
	.sectionflags	@""
	.align	4
.nv.constant0._Z16first_abraham_opPdll:
	.zero		920


//--------------------- .nv.constant0._Z7mat_cpyPdS_ll --------------------------
	.section	.nv.constant0._Z7mat_cpyPdS_ll,"a",@progbits
	.sectionflags	@""
	.align	4
.nv.constant0._Z7mat_cpyPdS_ll:
	.zero		928


//--------------------- SYMBOLS --------------------------

	.type		.nv.reservedSmem.offset0,@object
	.size		.nv.reservedSmem.offset0,0x4
	.type		vprintf,@function
